	.target	sm_100a

	.elftype	@"ET_EXEC"


//--------------------- .note.nv.tkinfo           --------------------------
	.section	.note.nv.tkinfo,"",@"SHT_NOTE"
	.sectionflags	@"SHF_NOTE_NV_TKINFO"
	.tkinfo
        /*0018*/ 	.word	0x00000002
        /*0030*/ 	.string	""
        /*0030*/ 	.string	"ptxas"
        /*0030*/ 	.string	"Cuda compilation tools, release 13.0, V13.0.88"
        /*0030*/ 	.string	"Build cuda_13.0.r13.0/compiler.36424714_0"
        /*0030*/ 	.string	"-arch sm_100a -m 64 "



//--------------------- .note.nv.cuinfo           --------------------------
	.section	.note.nv.cuinfo,"",@"SHT_NOTE"
	.sectionflags	@"SHF_NOTE_NV_CUINFO"
        /*0018*/ 	.short	0x0002
        /*001a*/ 	.short	0x0064
        /*001c*/ 	.short	0x0082
	.zero		2


//--------------------- .nv.info                  --------------------------
	.section	.nv.info,"",@"SHT_CUDA_INFO"
	.align	4


	//----- nvinfo : EIATTR_REGCOUNT
	.align		4
        /*0000*/ 	.byte	0x04, 0x2f
        /*0002*/ 	.short	(.L_20 - .L_19)
	.align		4
.L_19:
        /*0004*/ 	.word	index@(_ZN7cutlass13device_kernelINS_4gemm6kernel13GemmUniversalIN4cute5tupleIJiiiiEEENS1_10collective13CollectiveMmaINS1_35MainloopSm100TmaUmmaWarpSpecializedILi10ELi2ELi4ENS5_IJNS4_1CILi1EEENSA_ILi4EEESB_EEEEENS5_IJNSA_ILi64EEENSA_ILi256EEESF_EEEaNS5_IJlSB_lEEEaSI_NS4_8TiledMMAINS4_8MMA_AtomIJNS4_15SM100_MMA_S8_SSIaaiLi64ELi256ELNS4_4UMMA5MajorE0ELSN_0ELNSM_8SaturateE0EEEEEENS4_6LayoutINS5_IJSB_SB_SB_EEENS5_IJNSA_ILi0EEEST_ST_EEEEENS5_IJNS4_10UnderscoreESW_SW_EEEEENS4_23SM90_TMA_LOAD_MULTICASTENS4_14ComposedLayoutINS4_7SwizzleILi2ELi4ELi3EEENS4_18smem_ptr_flag_bitsILi8EEENSR_INS5_IJNSA_ILi8EEESF_EEENS5_IJSF_SB_EEEEEEEvNS4_8identityENS4_13SM90_TMA_LOADES19_vS1A_EENS_8epilogue10collective18CollectiveEpilogueINS1D_23Sm100TmaWarpSpecializedILi4ELi2ELi32ELb0ELb0EEEJSH_NS5_IJNSR_ISF_SB_EES1I_EEEaSI_aSI_NS1D_6fusion15FusionCallbacksIS1H_NS1K_17LinearCombinationIaiaiLNS_15FloatRoundStyleE2EEESH_S1J_JEEENS4_5SM1004TMEM4LOAD26SM100_TMEM_LOAD_16dp32b32xES1B_S19_NS4_39AutoVectorizingCopyWithAssumedAlignmentILi128EEENS4_14SM90_TMA_STOREES19_S1V_S1V_EEEvvEEEEvNT_6ParamsE)
        /*0008*/ 	.word	0x0000005c


	//----- nvinfo : EIATTR_FRAME_SIZE
	.align		4
.L_20:
        /*000c*/ 	.byte	0x04, 0x11
        /*000e*/ 	.short	(.L_22 - .L_21)
	.align		4
.L_21:
        /*0010*/ 	.word	index@($__internal_2_$__cuda_sm10x_tcgen05_guardrail_trap_unallocated_columns_being_dealloced)
        /*0014*/ 	.word	0x00000000


	//----- nvinfo : EIATTR_FRAME_SIZE
	.align		4
.L_22:
        /*0018*/ 	.byte	0x04, 0x11
        /*001a*/ 	.short	(.L_24 - .L_23)
	.align		4
.L_23:
        /*001c*/ 	.word	index@($__internal_1_$__cuda_sm10x_tcgen05_guardrail_trap_phase_invalid_during_alloc)
        /*0020*/ 	.word	0x00000000


	//----- nvinfo : EIATTR_FRAME_SIZE
	.align		4
.L_24:
        /*0024*/ 	.byte	0x04, 0x11
        /*0026*/ 	.short	(.L_26 - .L_25)
	.align		4
.L_25:
        /*0028*/ 	.word	index@($__internal_0_$__cuda_sm10x_tcgen05_guardrail_trap_col_being_dealloced_not_returned_by_alloc)
        /*002c*/ 	.word	0x00000000


	//----- nvinfo : EIATTR_FRAME_SIZE
	.align		4
.L_26:
        /*0030*/ 	.byte	0x04, 0x11
        /*0032*/ 	.short	(.L_28 - .L_27)
	.align		4
.L_27:
        /*0034*/ 	.word	index@(_ZN7cutlass13device_kernelINS_4gemm6kernel13GemmUniversalIN4cute5tupleIJiiiiEEENS1_10collective13CollectiveMmaINS1_35MainloopSm100TmaUmmaWarpSpecializedILi10ELi2ELi4ENS5_IJNS4_1CILi1EEENSA_ILi4EEESB_EEEEENS5_IJNSA_ILi64EEENSA_ILi256EEESF_EEEaNS5_IJlSB_lEEEaSI_NS4_8TiledMMAINS4_8MMA_AtomIJNS4_15SM100_MMA_S8_SSIaaiLi64ELi256ELNS4_4UMMA5MajorE0ELSN_0ELNSM_8SaturateE0EEEEEENS4_6LayoutINS5_IJSB_SB_SB_EEENS5_IJNSA_ILi0EEEST_ST_EEEEENS5_IJNS4_10UnderscoreESW_SW_EEEEENS4_23SM90_TMA_LOAD_MULTICASTENS4_14ComposedLayoutINS4_7SwizzleILi2ELi4ELi3EEENS4_18smem_ptr_flag_bitsILi8EEENSR_INS5_IJNSA_ILi8EEESF_EEENS5_IJSF_SB_EEEEEEEvNS4_8identityENS4_13SM90_TMA_LOADES19_vS1A_EENS_8epilogue10collective18CollectiveEpilogueINS1D_23Sm100TmaWarpSpecializedILi4ELi2ELi32ELb0ELb0EEEJSH_NS5_IJNSR_ISF_SB_EES1I_EEEaSI_aSI_NS1D_6fusion15FusionCallbacksIS1H_NS1K_17LinearCombinationIaiaiLNS_15FloatRoundStyleE2EEESH_S1J_JEEENS4_5SM1004TMEM4LOAD26SM100_TMEM_LOAD_16dp32b32xES1B_S19_NS4_39AutoVectorizingCopyWithAssumedAlignmentILi128EEENS4_14SM90_TMA_STOREES19_S1V_S1V_EEEvvEEEEvNT_6ParamsE)
        /*0038*/ 	.word	0x00000000


	//----- nvinfo : EIATTR_MIN_STACK_SIZE
	.align		4
.L_28:
        /*003c*/ 	.byte	0x04, 0x12
        /*003e*/ 	.short	(.L_30 - .L_29)
	.align		4
.L_29:
        /*0040*/ 	.word	index@(_ZN7cutlass13device_kernelINS_4gemm6kernel13GemmUniversalIN4cute5tupleIJiiiiEEENS1_10collective13CollectiveMmaINS1_35MainloopSm100TmaUmmaWarpSpecializedILi10ELi2ELi4ENS5_IJNS4_1CILi1EEENSA_ILi4EEESB_EEEEENS5_IJNSA_ILi64EEENSA_ILi256EEESF_EEEaNS5_IJlSB_lEEEaSI_NS4_8TiledMMAINS4_8MMA_AtomIJNS4_15SM100_MMA_S8_SSIaaiLi64ELi256ELNS4_4UMMA5MajorE0ELSN_0ELNSM_8SaturateE0EEEEEENS4_6LayoutINS5_IJSB_SB_SB_EEENS5_IJNSA_ILi0EEEST_ST_EEEEENS5_IJNS4_10UnderscoreESW_SW_EEEEENS4_23SM90_TMA_LOAD_MULTICASTENS4_14ComposedLayoutINS4_7SwizzleILi2ELi4ELi3EEENS4_18smem_ptr_flag_bitsILi8EEENSR_INS5_IJNSA_ILi8EEESF_EEENS5_IJSF_SB_EEEEEEEvNS4_8identityENS4_13SM90_TMA_LOADES19_vS1A_EENS_8epilogue10collective18CollectiveEpilogueINS1D_23Sm100TmaWarpSpecializedILi4ELi2ELi32ELb0ELb0EEEJSH_NS5_IJNSR_ISF_SB_EES1I_EEEaSI_aSI_NS1D_6fusion15FusionCallbacksIS1H_NS1K_17LinearCombinationIaiaiLNS_15FloatRoundStyleE2EEESH_S1J_JEEENS4_5SM1004TMEM4LOAD26SM100_TMEM_LOAD_16dp32b32xES1B_S19_NS4_39AutoVectorizingCopyWithAssumedAlignmentILi128EEENS4_14SM90_TMA_STOREES19_S1V_S1V_EEEvvEEEEvNT_6ParamsE)
        /*0044*/ 	.word	0x00000000
.L_30:


//--------------------- .nv.compat                --------------------------
	.section	.nv.compat,"",@"SHT_CUDA_COMPAT_INFO"
	.align	4
        /*0000*/ 	.byte	0x02, 0x09, 0x01, 0x00, 0x02, 0x02, 0x03, 0x00, 0x02, 0x05, 0x06, 0x00, 0x03, 0x07, 0x01, 0x01
        /*0010*/ 	.byte	0x02, 0x03, 0x01, 0x00, 0x02, 0x06, 0x01, 0x00, 0x04, 0x0b, 0x08, 0x00, 0x01, 0x00, 0x00, 0x00
        /*0020*/ 	.byte	0x00, 0x00, 0x00, 0x00


//--------------------- .nv.info._ZN7cutlass13device_kernelINS_4gemm6kernel13GemmUniversalIN4cute5tupleIJiiiiEEENS1_10collective13CollectiveMmaINS1_35MainloopSm100TmaUmmaWarpSpecializedILi10ELi2ELi4ENS5_IJNS4_1CILi1EEENSA_ILi4EEESB_EEEEENS5_IJNSA_ILi64EEENSA_ILi256EEESF_EEEaNS5_IJlSB_lEEEaSI_NS4_8TiledMMAINS4_8MMA_AtomIJNS4_15SM100_MMA_S8_SSIaaiLi64ELi256ELNS4_4UMMA5MajorE0ELSN_0ELNSM_8SaturateE0EEEEEENS4_6LayoutINS5_IJSB_SB_SB_EEENS5_IJNSA_ILi0EEEST_ST_EEEEENS5_IJNS4_10UnderscoreESW_SW_EEEEENS4_23SM90_TMA_LOAD_MULTICASTENS4_14ComposedLayoutINS4_7SwizzleILi2ELi4ELi3EEENS4_18smem_ptr_flag_bitsILi8EEENSR_INS5_IJNSA_ILi8EEESF_EEENS5_IJSF_SB_EEEEEEEvNS4_8identityENS4_13SM90_TMA_LOADES19_vS1A_EENS_8epilogue10collective18CollectiveEpilogueINS1D_23Sm100TmaWarpSpecializedILi4ELi2ELi32ELb0ELb0EEEJSH_NS5_IJNSR_ISF_SB_EES1I_EEEaSI_aSI_NS1D_6fusion15FusionCallbacksIS1H_NS1K_17LinearCombinationIaiaiLNS_15FloatRoundStyleE2EEESH_S1J_JEEENS4_5SM1004TMEM4LOAD26SM100_TMEM_LOAD_16dp32b32xES1B_S19_NS4_39AutoVectorizingCopyWithAssumedAlignmentILi128EEENS4_14SM90_TMA_STOREES19_S1V_S1V_EEEvvEEEEvNT_6ParamsE --------------------------
	.section	.nv.info._ZN7cutlass13device_kernelINS_4gemm6kernel13GemmUniversalIN4cute5tupleIJiiiiEEENS1_10collective13CollectiveMmaINS1_35MainloopSm100TmaUmmaWarpSpecializedILi10ELi2ELi4ENS5_IJNS4_1CILi1EEENSA_ILi4EEESB_EEEEENS5_IJNSA_ILi64EEENSA_ILi256EEESF_EEEaNS5_IJlSB_lEEEaSI_NS4_8TiledMMAINS4_8MMA_AtomIJNS4_15SM100_MMA_S8_SSIaaiLi64ELi256ELNS4_4UMMA5MajorE0ELSN_0ELNSM_8SaturateE0EEEEEENS4_6LayoutINS5_IJSB_SB_SB_EEENS5_IJNSA_ILi0EEEST_ST_EEEEENS5_IJNS4_10UnderscoreESW_SW_EEEEENS4_23SM90_TMA_LOAD_MULTICASTENS4_14ComposedLayoutINS4_7SwizzleILi2ELi4ELi3EEENS4_18smem_ptr_flag_bitsILi8EEENSR_INS5_IJNSA_ILi8EEESF_EEENS5_IJSF_SB_EEEEEEEvNS4_8identityENS4_13SM90_TMA_LOADES19_vS1A_EENS_8epilogue10collective18CollectiveEpilogueINS1D_23Sm100TmaWarpSpecializedILi4ELi2ELi32ELb0ELb0EEEJSH_NS5_IJNSR_ISF_SB_EES1I_EEEaSI_aSI_NS1D_6fusion15FusionCallbacksIS1H_NS1K_17LinearCombinationIaiaiLNS_15FloatRoundStyleE2EEESH_S1J_JEEENS4_5SM1004TMEM4LOAD26SM100_TMEM_LOAD_16dp32b32xES1B_S19_NS4_39AutoVectorizingCopyWithAssumedAlignmentILi128EEENS4_14SM90_TMA_STOREES19_S1V_S1V_EEEvvEEEEvNT_6ParamsE,"",@"SHT_CUDA_INFO"
	.sectionflags	@""
	.align	4


	//----- nvinfo : EIATTR_CUDA_API_VERSION
	.align		4
        /*0000*/ 	.byte	0x04, 0x37
        /*0002*/ 	.short	(.L_32 - .L_31)
.L_31:
        /*0004*/ 	.word	0x00000082


	//----- nvinfo : EIATTR_KPARAM_INFO
	.align		4
.L_32:
        /*0008*/ 	.byte	0x04, 0x17
        /*000a*/ 	.short	(.L_34 - .L_33)
.L_33:
        /*000c*/ 	.word	0x00000000
        /*0010*/ 	.short	0x0000
        /*0012*/ 	.short	0x0000
        /*0014*/ 	.byte	0x00, 0xf0, 0x01, 0x20


	//----- nvinfo : EIATTR_AT_ENTRY_FRAGMENTS
	.align		4
.L_34:
        /*0018*/ 	.byte	0x04, 0x4f
        /*001a*/ 	.short	(.L_36 - .L_35)


	//   ....[0]....
.L_35:
        /*001c*/ 	.word	0x00000006


	//----- nvinfo : EIATTR_RESERVED_SMEM_USED
	.align		4
.L_36:
        /*0020*/ 	.byte	0x01, 0x41
	.zero		2


	//----- nvinfo : EIATTR_SPARSE_MMA_MASK
	.align		4
        /*0024*/ 	.byte	0x03, 0x50
        /*0026*/ 	.short	0x0000


	//----- nvinfo : EIATTR_TCGEN05_1CTA_USED
	.align		4
        /*0028*/ 	.byte	0x01, 0x51
	.zero		2


	//----- nvinfo : EIATTR_MAXREG_COUNT
	.align		4
        /*002c*/ 	.byte	0x03, 0x1b
        /*002e*/ 	.short	0x00ff


	//----- nvinfo : EIATTR_NUM_BARRIERS
	.align		4
        /*0030*/ 	.byte	0x02, 0x4c
        /*0032*/ 	.byte	0x07
	.zero		1


	//----- nvinfo : EIATTR_EXTERNS
	.align		4
        /*0034*/ 	.byte	0x04, 0x0f
        /*0036*/ 	.short	(.L_38 - .L_37)


	//   ....[0]....
	.align		4
.L_37:
        /*0038*/ 	.word	index@(__assertfail)


	//----- nvinfo : EIATTR_MERCURY_ISA_VERSION
	.align		4
.L_38:
        /*003c*/ 	.byte	0x03, 0x5f
        /*003e*/ 	.short	0x0101


	//----- nvinfo : EIATTR_INT_WARP_WIDE_INSTR_OFFSETS
	.align		4
        /*0040*/ 	.byte	0x04, 0x31
        /*0042*/ 	.short	(.L_40 - .L_39)


	//   ....[0]....
.L_39:
        /*0044*/ 	.word	0x000040e0


	//   ....[1]....
        /*0048*/ 	.word	0x00004110


	//   ....[2]....
        /*004c*/ 	.word	0x00004130


	//   ....[3]....
        /*0050*/ 	.word	0x00004c70


	//   ....[4]....
        /*0054*/ 	.word	0x00004ce0


	//   ....[5]....
        /*0058*/ 	.word	0x00004dc0


	//   ....[6]....
        /*005c*/ 	.word	0x00004e40


	//   ....[7]....
        /*0060*/ 	.word	0x00004f40


	//   ....[8]....
        /*0064*/ 	.word	0x00004fc0


	//   ....[9]....
        /*0068*/ 	.word	0x000050b0


	//   ....[10]....
        /*006c*/ 	.word	0x00005160


	//----- nvinfo : EIATTR_COOP_GROUP_MASK_REGIDS
	.align		4
.L_40:
        /*0070*/ 	.byte	0x04, 0x29
        /*0072*/ 	.short	(.L_42 - .L_41)


	//   ....[0]....
.L_41:
        /*0074*/ 	.word	0xffffffff


	//   ....[1]....
        /*0078*/ 	.word	0xffffffff


	//   ....[2]....
        /*007c*/ 	.word	0xffffffff


	//   ....[3]....
        /*0080*/ 	.word	0xffffffff


	//   ....[4]....
        /*0084*/ 	.word	0xffffffff


	//   ....[5]....
        /*0088*/ 	.word	0xffffffff


	//   ....[6]....
        /*008c*/ 	.word	0xffffffff


	//   ....[7]....
        /*0090*/ 	.word	0xffffffff


	//   ....[8]....
        /*0094*/ 	.word	0xffffffff


	//   ....[9]....
        /*0098*/ 	.word	0xffffffff


	//   ....[10]....
        /*009c*/ 	.word	0xffffffff


	//   ....[11]....
        /*00a0*/ 	.word	0xffffffff


	//   ....[12]....
        /*00a4*/ 	.word	0xffffffff


	//   ....[13]....
        /*00a8*/ 	.word	0xffffffff


	//----- nvinfo : EIATTR_COOP_GROUP_INSTR_OFFSETS
	.align		4
.L_42:
        /*00ac*/ 	.byte	0x04, 0x28
        /*00ae*/ 	.short	(.L_44 - .L_43)


	//   ....[0]....
.L_43:
        /*00b0*/ 	.word	0x00000080


	//   ....[1]....
        /*00b4*/ 	.word	0x000004f0


	//   ....[2]....
        /*00b8*/ 	.word	0x00000790


	//   ....[3]....
        /*00bc*/ 	.word	0x00000930


	//   ....[4]....
        /*00c0*/ 	.word	0x00000a30


	//   ....[5]....
        /*00c4*/ 	.word	0x00000ba0


	//   ....[6]....
        /*00c8*/ 	.word	0x00000d40


	//   ....[7]....
        /*00cc*/ 	.word	0x00000ef0


	//   ....[8]....
        /*00d0*/ 	.word	0x00002190


	//   ....[9]....
        /*00d4*/ 	.word	0x000033b0


	//   ....[10]....
        /*00d8*/ 	.word	0x000035c0


	//   ....[11]....
        /*00dc*/ 	.word	0x000035f0


	//   ....[12]....
        /*00e0*/ 	.word	0x00003fc0


	//   ....[13]....
        /*00e4*/ 	.word	0x000041f0


	//----- nvinfo : EIATTR_VRC_CTA_INIT_COUNT
	.align		4
.L_44:
        /*00e8*/ 	.byte	0x02, 0x4a
        /*00ea*/ 	.byte	0x80
	.zero		1


	//----- nvinfo : EIATTR_SYSCALL_OFFSETS
	.align		4
        /*00ec*/ 	.byte	0x04, 0x46
        /*00ee*/ 	.short	(.L_46 - .L_45)


	//   ....[0]....
.L_45:
        /*00f0*/ 	.word	0x00005df0


	//   ....[1]....
        /*00f4*/ 	.word	0x00005f30


	//   ....[2]....
        /*00f8*/ 	.word	0x00006760


	//   ....[3]....
        /*00fc*/ 	.word	0x00007500


	//   ....[4]....
        /*0100*/ 	.word	0x00008250


	//   ....[5]....
        /*0104*/ 	.word	0x00008fc0


	//----- nvinfo : EIATTR_MBARRIER_INSTR_OFFSETS
	.align		4
.L_46:
        /*0108*/ 	.byte	0x04, 0x39
        /*010a*/ 	.short	(.L_48 - .L_47)


	//   ....[0]....
.L_47:
        /*010c*/ 	.word	0x00000630
        /*0110*/ 	.word	0x000000ff
        /*0114*/ 	.word	0x00000000
        /*0118*/ 	.short	0x0100
        /*011a*/ 	.byte	0x04
	.zero		1


	//   ....[1]....
        /*011c*/ 	.word	0x00000640
        /*0120*/ 	.word	0x000000ff
        /*0124*/ 	.word	0x00000050
        /*0128*/ 	.short	0x0100
        /*012a*/ 	.byte	0x04
	.zero		1


	//   ....[2]....
        /*012c*/ 	.word	0x00000650
        /*0130*/ 	.word	0x000000ff
        /*0134*/ 	.word	0x00000008
        /*0138*/ 	.short	0x0100
        /*013a*/ 	.byte	0x04
	.zero		1


	//   ....[3]....
        /*013c*/ 	.word	0x00000660
        /*0140*/ 	.word	0x000000ff
        /*0144*/ 	.word	0x00000058
        /*0148*/ 	.short	0x0100
        /*014a*/ 	.byte	0x04
	.zero		1


	//   ....[4]....
        /*014c*/ 	.word	0x00000670
        /*0150*/ 	.word	0x000000ff
        /*0154*/ 	.word	0x00000010
        /*0158*/ 	.short	0x0100
        /*015a*/ 	.byte	0x04
	.zero		1


	//   ....[5]....
        /*015c*/ 	.word	0x00000680
        /*0160*/ 	.word	0x000000ff
        /*0164*/ 	.word	0x00000060
        /*0168*/ 	.short	0x0100
        /*016a*/ 	.byte	0x04
	.zero		1


	//   ....[6]....
        /*016c*/ 	.word	0x00000690
        /*0170*/ 	.word	0x000000ff
        /*0174*/ 	.word	0x00000018
        /*0178*/ 	.short	0x0100
        /*017a*/ 	.byte	0x04
	.zero		1


	//   ....[7]....
        /*017c*/ 	.word	0x000006a0
        /*0180*/ 	.word	0x000000ff
        /*0184*/ 	.word	0x00000068
        /*0188*/ 	.short	0x0100
        /*018a*/ 	.byte	0x04
	.zero		1


	//   ....[8]....
        /*018c*/ 	.word	0x000006b0
        /*0190*/ 	.word	0x000000ff
        /*0194*/ 	.word	0x00000020
        /*0198*/ 	.short	0x0100
        /*019a*/ 	.byte	0x04
	.zero		1


	//   ....[9]....
        /*019c*/ 	.word	0x000006c0
        /*01a0*/ 	.word	0x000000ff
        /*01a4*/ 	.word	0x00000070
        /*01a8*/ 	.short	0x0100
        /*01aa*/ 	.byte	0x04
	.zero		1


	//   ....[10]....
        /*01ac*/ 	.word	0x000006d0
        /*01b0*/ 	.word	0x000000ff
        /*01b4*/ 	.word	0x00000028
        /*01b8*/ 	.short	0x0100
        /*01ba*/ 	.byte	0x04
	.zero		1


	//   ....[11]....
        /*01bc*/ 	.word	0x000006e0
        /*01c0*/ 	.word	0x000000ff
        /*01c4*/ 	.word	0x00000078
        /*01c8*/ 	.short	0x0100
        /*01ca*/ 	.byte	0x04
	.zero		1


	//   ....[12]....
        /*01cc*/ 	.word	0x000006f0
        /*01d0*/ 	.word	0x000000ff
        /*01d4*/ 	.word	0x00000030
        /*01d8*/ 	.short	0x0100
        /*01da*/ 	.byte	0x04
	.zero		1


	//   ....[13]....
        /*01dc*/ 	.word	0x00000700
        /*01e0*/ 	.word	0x000000ff
        /*01e4*/ 	.word	0x00000080
        /*01e8*/ 	.short	0x0100
        /*01ea*/ 	.byte	0x04
	.zero		1


	//   ....[14]....
        /*01ec*/ 	.word	0x00000710
        /*01f0*/ 	.word	0x000000ff
        /*01f4*/ 	.word	0x00000038
        /*01f8*/ 	.short	0x0100
        /*01fa*/ 	.byte	0x04
	.zero		1


	//   ....[15]....
        /*01fc*/ 	.word	0x00000720
        /*0200*/ 	.word	0x000000ff
        /*0204*/ 	.word	0x00000088
        /*0208*/ 	.short	0x0100
        /*020a*/ 	.byte	0x04
	.zero		1


	//   ....[16]....
        /*020c*/ 	.word	0x00000730
        /*0210*/ 	.word	0x000000ff
        /*0214*/ 	.word	0x00000040
        /*0218*/ 	.short	0x0100
        /*021a*/ 	.byte	0x04
	.zero		1


	//   ....[17]....
        /*021c*/ 	.word	0x00000740
        /*0220*/ 	.word	0x000000ff
        /*0224*/ 	.word	0x00000090
        /*0228*/ 	.short	0x0100
        /*022a*/ 	.byte	0x04
	.zero		1


	//   ....[18]....
        /*022c*/ 	.word	0x00000750
        /*0230*/ 	.word	0x000000ff
        /*0234*/ 	.word	0x00000048
        /*0238*/ 	.short	0x0100
        /*023a*/ 	.byte	0x04
	.zero		1


	//   ....[19]....
        /*023c*/ 	.word	0x00000760
        /*0240*/ 	.word	0x000000ff
        /*0244*/ 	.word	0x00000098
        /*0248*/ 	.short	0x0100
        /*024a*/ 	.byte	0x04
	.zero		1


	//   ....[20]....
        /*024c*/ 	.word	0x000008a0
        /*0250*/ 	.word	0x000000ff
        /*0254*/ 	.word	0x000000a0
        /*0258*/ 	.short	0x0100
        /*025a*/ 	.byte	0x04
	.zero		1


	//   ....[21]....
        /*025c*/ 	.word	0x000008b0
        /*0260*/ 	.word	0x000000ff
        /*0264*/ 	.word	0x000000c0
        /*0268*/ 	.short	0x0100
        /*026a*/ 	.byte	0x04
	.zero		1


	//   ....[22]....
        /*026c*/ 	.word	0x000008c0
        /*0270*/ 	.word	0x000000ff
        /*0274*/ 	.word	0x000000a8
        /*0278*/ 	.short	0x0100
        /*027a*/ 	.byte	0x04
	.zero		1


	//   ....[23]....
        /*027c*/ 	.word	0x000008d0
        /*0280*/ 	.word	0x000000ff
        /*0284*/ 	.word	0x000000c8
        /*0288*/ 	.short	0x0100
        /*028a*/ 	.byte	0x04
	.zero		1


	//   ....[24]....
        /*028c*/ 	.word	0x000008e0
        /*0290*/ 	.word	0x000000ff
        /*0294*/ 	.word	0x000000b0
        /*0298*/ 	.short	0x0100
        /*029a*/ 	.byte	0x04
	.zero		1


	//   ....[25]....
        /*029c*/ 	.word	0x000008f0
        /*02a0*/ 	.word	0x000000ff
        /*02a4*/ 	.word	0x000000d0
        /*02a8*/ 	.short	0x0100
        /*02aa*/ 	.byte	0x04
	.zero		1


	//   ....[26]....
        /*02ac*/ 	.word	0x00000900
        /*02b0*/ 	.word	0x000000ff
        /*02b4*/ 	.word	0x000000b8
        /*02b8*/ 	.short	0x0100
        /*02ba*/ 	.byte	0x04
	.zero		1


	//   ....[27]....
        /*02bc*/ 	.word	0x00000910
        /*02c0*/ 	.word	0x000000ff
        /*02c4*/ 	.word	0x000000d8
        /*02c8*/ 	.short	0x0100
        /*02ca*/ 	.byte	0x04
	.zero		1


	//   ....[28]....
        /*02cc*/ 	.word	0x00000a00
        /*02d0*/ 	.word	0x000000ff
        /*02d4*/ 	.word	0x000000e0
        /*02d8*/ 	.short	0x0100
        /*02da*/ 	.byte	0x06
	.zero		1


	//   ....[29]....
        /*02dc*/ 	.word	0x00000a10
        /*02e0*/ 	.word	0x000000ff
        /*02e4*/ 	.word	0x000000e8
        /*02e8*/ 	.short	0x0100
        /*02ea*/ 	.byte	0x06
	.zero		1


	//   ....[30]....
        /*02ec*/ 	.word	0x00000b50
        /*02f0*/ 	.word	0x000000ff
        /*02f4*/ 	.word	0x000000f0
        /*02f8*/ 	.short	0x0100
        /*02fa*/ 	.byte	0x06
	.zero		1


	//   ....[31]....
        /*02fc*/ 	.word	0x00000b60
        /*0300*/ 	.word	0x000000ff
        /*0304*/ 	.word	0x00000100
        /*0308*/ 	.short	0x0100
        /*030a*/ 	.byte	0x06
	.zero		1


	//   ....[32]....
        /*030c*/ 	.word	0x00000b70
        /*0310*/ 	.word	0x000000ff
        /*0314*/ 	.word	0x000000f8
        /*0318*/ 	.short	0x0100
        /*031a*/ 	.byte	0x06
	.zero		1


	//   ....[33]....
        /*031c*/ 	.word	0x00000b80
        /*0320*/ 	.word	0x000000ff
        /*0324*/ 	.word	0x00000108
        /*0328*/ 	.short	0x0100
        /*032a*/ 	.byte	0x06
	.zero		1


	//   ....[34]....
        /*032c*/ 	.word	0x00000cb0
        /*0330*/ 	.word	0x000000ff
        /*0334*/ 	.word	0x00000110
        /*0338*/ 	.short	0x0100
        /*033a*/ 	.byte	0x04
	.zero		1


	//   ....[35]....
        /*033c*/ 	.word	0x00000cc0
        /*0340*/ 	.word	0x000000ff
        /*0344*/ 	.word	0x00000130
        /*0348*/ 	.short	0x0100
        /*034a*/ 	.byte	0x04
	.zero		1


	//   ....[36]....
        /*034c*/ 	.word	0x00000cd0
        /*0350*/ 	.word	0x000000ff
        /*0354*/ 	.word	0x00000118
        /*0358*/ 	.short	0x0100
        /*035a*/ 	.byte	0x04
	.zero		1


	//   ....[37]....
        /*035c*/ 	.word	0x00000ce0
        /*0360*/ 	.word	0x000000ff
        /*0364*/ 	.word	0x00000138
        /*0368*/ 	.short	0x0100
        /*036a*/ 	.byte	0x04
	.zero		1


	//   ....[38]....
        /*036c*/ 	.word	0x00000cf0
        /*0370*/ 	.word	0x000000ff
        /*0374*/ 	.word	0x00000120
        /*0378*/ 	.short	0x0100
        /*037a*/ 	.byte	0x04
	.zero		1


	//   ....[39]....
        /*037c*/ 	.word	0x00000d00
        /*0380*/ 	.word	0x000000ff
        /*0384*/ 	.word	0x00000140
        /*0388*/ 	.short	0x0100
        /*038a*/ 	.byte	0x04
	.zero		1


	//   ....[40]....
        /*038c*/ 	.word	0x00000d10
        /*0390*/ 	.word	0x000000ff
        /*0394*/ 	.word	0x00000128
        /*0398*/ 	.short	0x0100
        /*039a*/ 	.byte	0x04
	.zero		1


	//   ....[41]....
        /*039c*/ 	.word	0x00000d20
        /*03a0*/ 	.word	0x000000ff
        /*03a4*/ 	.word	0x00000148
        /*03a8*/ 	.short	0x0100
        /*03aa*/ 	.byte	0x04
	.zero		1


	//   ....[42]....
        /*03ac*/ 	.word	0x00000e10
        /*03b0*/ 	.word	0x000000ff
        /*03b4*/ 	.word	0x00000150
        /*03b8*/ 	.short	0x0100
        /*03ba*/ 	.byte	0x04
	.zero		1


	//   ....[43]....
        /*03bc*/ 	.word	0x00000e20
        /*03c0*/ 	.word	0x000000ff
        /*03c4*/ 	.word	0x00000160
        /*03c8*/ 	.short	0x0100
        /*03ca*/ 	.byte	0x04
	.zero		1


	//   ....[44]....
        /*03cc*/ 	.word	0x00000e30
        /*03d0*/ 	.word	0x000000ff
        /*03d4*/ 	.word	0x00000158
        /*03d8*/ 	.short	0x0100
        /*03da*/ 	.byte	0x04
	.zero		1


	//   ....[45]....
        /*03dc*/ 	.word	0x00000e40
        /*03e0*/ 	.word	0x000000ff
        /*03e4*/ 	.word	0x00000168
        /*03e8*/ 	.short	0x0100
        /*03ea*/ 	.byte	0x04
	.zero		1


	//   ....[46]....
        /*03ec*/ 	.word	0x00001a10
        /*03f0*/ 	.word	0x00000000
        /*03f4*/ 	.word	0x00000160
        /*03f8*/ 	.short	0x010a
        /*03fa*/ 	.byte	0xff
	.zero		1


	//   ....[47]....
        /*03fc*/ 	.word	0x00001a40
        /*0400*/ 	.word	0x00000000
        /*0404*/ 	.word	0x00000150
        /*0408*/ 	.short	0x0101
        /*040a*/ 	.byte	0xff
	.zero		1


	//   ....[48]....
        /*040c*/ 	.word	0x00001b10
        /*0410*/ 	.word	0x000000ff
        /*0414*/ 	.word	0x00000050
        /*0418*/ 	.short	0x010a
        /*041a*/ 	.byte	0x04
	.zero		1


	//   ....[49]....
        /*041c*/ 	.word	0x00001b90
        /*0420*/ 	.word	0x000000ff
        /*0424*/ 	.word	0x00000050
        /*0428*/ 	.short	0x010a
        /*042a*/ 	.byte	0x21
	.zero		1


	//   ....[50]....
        /*042c*/ 	.word	0x00001d20
        /*0430*/ 	.word	0x000000ff
        /*0434*/ 	.word	0x00000050
        /*0438*/ 	.short	0x010a
        /*043a*/ 	.byte	0x08
	.zero		1


	//   ....[51]....
        /*043c*/ 	.word	0x00001e40
        /*0440*/ 	.word	0x000000ff
        /*0444*/ 	.word	0x000000e8
        /*0448*/ 	.short	0x0101
        /*044a*/ 	.byte	0x06
	.zero		1


	//   ....[52]....
        /*044c*/ 	.word	0x00001e60
        /*0450*/ 	.word	0x000000ff
        /*0454*/ 	.word	0x00000050
        /*0458*/ 	.short	0x010a
        /*045a*/ 	.byte	0x04
	.zero		1


	//   ....[53]....
        /*045c*/ 	.word	0x00001ee0
        /*0460*/ 	.word	0x000000ff
        /*0464*/ 	.word	0x00000050
        /*0468*/ 	.short	0x010a
        /*046a*/ 	.byte	0x11
	.zero		1


	//   ....[54]....
        /*046c*/ 	.word	0x00002070
        /*0470*/ 	.word	0x000000ff
        /*0474*/ 	.word	0x00000050
        /*0478*/ 	.short	0x010a
        /*047a*/ 	.byte	0x07
	.zero		1


	//   ....[55]....
        /*047c*/ 	.word	0x000021c0
        /*0480*/ 	.word	0x00000003
        /*0484*/ 	.word	0x000000f0
        /*0488*/ 	.short	0x010a
        /*048a*/ 	.byte	0xff
	.zero		1


	//   ....[56]....
        /*048c*/ 	.word	0x00002310
        /*0490*/ 	.word	0x00000000
        /*0494*/ 	.word	0x00000000
        /*0498*/ 	.short	0x0101
        /*049a*/ 	.byte	0xff
	.zero		1


	//   ....[57]....
        /*049c*/ 	.word	0x000028d0
        /*04a0*/ 	.word	0x000000ff
        /*04a4*/ 	.word	0x00000000
        /*04a8*/ 	.short	0x010a
        /*04aa*/ 	.byte	0x04
	.zero		1


	//   ....[58]....
        /*04ac*/ 	.word	0x00002960
        /*04b0*/ 	.word	0x000000ff
        /*04b4*/ 	.word	0x00000000
        /*04b8*/ 	.short	0x010a
        /*04ba*/ 	.byte	0x05
	.zero		1


	//   ....[59]....
        /*04bc*/ 	.word	0x000029f0
        /*04c0*/ 	.word	0x000000ff
        /*04c4*/ 	.word	0x00000000
        /*04c8*/ 	.short	0x010a
        /*04ca*/ 	.byte	0x05
	.zero		1


	//   ....[60]....
        /*04cc*/ 	.word	0x00002a80
        /*04d0*/ 	.word	0x000000ff
        /*04d4*/ 	.word	0x00000000
        /*04d8*/ 	.short	0x010a
        /*04da*/ 	.byte	0x05
	.zero		1


	//   ....[61]....
        /*04dc*/ 	.word	0x00002b10
        /*04e0*/ 	.word	0x000000ff
        /*04e4*/ 	.word	0x00000000
        /*04e8*/ 	.short	0x010a
        /*04ea*/ 	.byte	0x05
	.zero		1


	//   ....[62]....
        /*04ec*/ 	.word	0x00002ba0
        /*04f0*/ 	.word	0x000000ff
        /*04f4*/ 	.word	0x00000000
        /*04f8*/ 	.short	0x010a
        /*04fa*/ 	.byte	0x05
	.zero		1


	//   ....[63]....
        /*04fc*/ 	.word	0x00002c30
        /*0500*/ 	.word	0x000000ff
        /*0504*/ 	.word	0x00000000
        /*0508*/ 	.short	0x010a
        /*050a*/ 	.byte	0x05
	.zero		1


	//   ....[64]....
        /*050c*/ 	.word	0x00002cc0
        /*0510*/ 	.word	0x000000ff
        /*0514*/ 	.word	0x00000000
        /*0518*/ 	.short	0x010a
        /*051a*/ 	.byte	0x05
	.zero		1


	//   ....[65]....
        /*051c*/ 	.word	0x00002d50
        /*0520*/ 	.word	0x000000ff
        /*0524*/ 	.word	0x00000000
        /*0528*/ 	.short	0x010a
        /*052a*/ 	.byte	0x05
	.zero		1


	//   ....[66]....
        /*052c*/ 	.word	0x00002df0
        /*0530*/ 	.word	0x00000000
        /*0534*/ 	.word	0x00000000
        /*0538*/ 	.short	0x010a
        /*053a*/ 	.byte	0xff
	.zero		1


	//   ....[67]....
        /*053c*/ 	.word	0x00002f10
        /*0540*/ 	.word	0x00000002
        /*0544*/ 	.word	0x00000150
        /*0548*/ 	.short	0x010a
        /*054a*/ 	.byte	0xff
	.zero		1


	//   ....[68]....
        /*054c*/ 	.word	0x00002f80
        /*0550*/ 	.word	0x00000002
        /*0554*/ 	.word	0x00000000
        /*0558*/ 	.short	0x0101
        /*055a*/ 	.byte	0xff
	.zero		1


	//   ....[69]....
        /*055c*/ 	.word	0x00002fa0
        /*0560*/ 	.word	0x000000ff
        /*0564*/ 	.word	0x00000100
        /*0568*/ 	.short	0x010a
        /*056a*/ 	.byte	0x04
	.zero		1


	//   ....[70]....
        /*056c*/ 	.word	0x000030c0
        /*0570*/ 	.word	0x00000002
        /*0574*/ 	.word	0x000000f0
        /*0578*/ 	.short	0x010a
        /*057a*/ 	.byte	0xff
	.zero		1


	//   ....[71]....
        /*057c*/ 	.word	0x000031c0
        /*0580*/ 	.word	0x00000002
        /*0584*/ 	.word	0x00000000
        /*0588*/ 	.short	0x0101
        /*058a*/ 	.byte	0xff
	.zero		1


	//   ....[72]....
        /*058c*/ 	.word	0x00003250
        /*0590*/ 	.word	0x000000ff
        /*0594*/ 	.word	0x00000100
        /*0598*/ 	.short	0x0106
        /*059a*/ 	.byte	0x04
	.zero		1


	//   ....[73]....
        /*059c*/ 	.word	0x00003270
        /*05a0*/ 	.word	0x000000ff
        /*05a4*/ 	.word	0x00000100
        /*05a8*/ 	.short	0x010a
        /*05aa*/ 	.byte	0x04
	.zero		1


	//   ....[74]....
        /*05ac*/ 	.word	0x00003300
        /*05b0*/ 	.word	0x000000ff
        /*05b4*/ 	.word	0x00000100
        /*05b8*/ 	.short	0x0106
        /*05ba*/ 	.byte	0x07
	.zero		1


	//   ....[75]....
        /*05bc*/ 	.word	0x00003340
        /*05c0*/ 	.word	0x00000000
        /*05c4*/ 	.word	0x00000100
        /*05c8*/ 	.short	0x010a
        /*05ca*/ 	.byte	0xff
	.zero		1


	//   ....[76]....
        /*05cc*/ 	.word	0x00003850
        /*05d0*/ 	.word	0x00000000
        /*05d4*/ 	.word	0x000000f0
        /*05d8*/ 	.short	0x010a
        /*05da*/ 	.byte	0xff
	.zero		1


	//   ....[77]....
        /*05dc*/ 	.word	0x00003950
        /*05e0*/ 	.word	0x00000003
        /*05e4*/ 	.word	0x00000000
        /*05e8*/ 	.short	0x0101
        /*05ea*/ 	.byte	0xff
	.zero		1


	//   ....[78]....
        /*05ec*/ 	.word	0x00003960
        /*05f0*/ 	.word	0x000000ff
        /*05f4*/ 	.word	0x00000000
        /*05f8*/ 	.short	0x010a
        /*05fa*/ 	.byte	0x04
	.zero		1


	//   ....[79]....
        /*05fc*/ 	.word	0x000039e0
        /*0600*/ 	.word	0x000000ff
        /*0604*/ 	.word	0x00000130
        /*0608*/ 	.short	0x010a
        /*060a*/ 	.byte	0x17
	.zero		1


	//   ....[80]....
        /*060c*/ 	.word	0x00003ac0
        /*0610*/ 	.word	0x000000ff
        /*0614*/ 	.word	0x00000000
        /*0618*/ 	.short	0x010a
        /*061a*/ 	.byte	0x05
	.zero		1


	//   ....[81]....
        /*061c*/ 	.word	0x00003c00
        /*0620*/ 	.word	0x000000ff
        /*0624*/ 	.word	0x00000000
        /*0628*/ 	.short	0x010a
        /*062a*/ 	.byte	0x04
	.zero		1


	//   ....[82]....
        /*062c*/ 	.word	0x00003df0
        /*0630*/ 	.word	0x000000ff
        /*0634*/ 	.word	0x00000000
        /*0638*/ 	.short	0x010a
        /*063a*/ 	.byte	0x04
	.zero		1


	//   ....[83]....
        /*063c*/ 	.word	0x00003e80
        /*0640*/ 	.word	0x000000ff
        /*0644*/ 	.word	0x00000000
        /*0648*/ 	.short	0x010a
        /*064a*/ 	.byte	0x05
	.zero		1


	//   ....[84]....
        /*064c*/ 	.word	0x00003f10
        /*0650*/ 	.word	0x000000ff
        /*0654*/ 	.word	0x00000000
        /*0658*/ 	.short	0x010a
        /*065a*/ 	.byte	0x05
	.zero		1


	//   ....[85]....
        /*065c*/ 	.word	0x00003fa0
        /*0660*/ 	.word	0x000000ff
        /*0664*/ 	.word	0x00000000
        /*0668*/ 	.short	0x010a
        /*066a*/ 	.byte	0x04
	.zero		1


	//   ....[86]....
        /*066c*/ 	.word	0x00004470
        /*0670*/ 	.word	0x0000000c
        /*0674*/ 	.word	0x000000f0
        /*0678*/ 	.short	0x010a
        /*067a*/ 	.byte	0xff
	.zero		1


	//   ....[87]....
        /*067c*/ 	.word	0x000045e0
        /*0680*/ 	.word	0x00000000
        /*0684*/ 	.word	0x00000000
        /*0688*/ 	.short	0x0101
        /*068a*/ 	.byte	0xff
	.zero		1


	//   ....[88]....
        /*068c*/ 	.word	0x00004a70
        /*0690*/ 	.word	0x000000ff
        /*0694*/ 	.word	0x000000e8
        /*0698*/ 	.short	0x010a
        /*069a*/ 	.byte	0x15
	.zero		1


	//   ....[89]....
        /*069c*/ 	.word	0x00004bf0
        /*06a0*/ 	.word	0x000000ff
        /*06a4*/ 	.word	0x000000c0
        /*06a8*/ 	.short	0x010a
        /*06aa*/ 	.byte	0x15
	.zero		1


	//   ....[90]....
        /*06ac*/ 	.word	0x00004d70
        /*06b0*/ 	.word	0x000000ff
        /*06b4*/ 	.word	0x000000a0
        /*06b8*/ 	.short	0x010b
        /*06ba*/ 	.byte	0x15
	.zero		1


	//   ....[91]....
        /*06bc*/ 	.word	0x00004d80
        /*06c0*/ 	.word	0x000000ff
        /*06c4*/ 	.word	0x00000000
        /*06c8*/ 	.short	0x0101
        /*06ca*/ 	.byte	0x06
	.zero		1


	//   ....[92]....
        /*06cc*/ 	.word	0x00004d90
        /*06d0*/ 	.word	0x000000ff
        /*06d4*/ 	.word	0x000000c8
        /*06d8*/ 	.short	0x010a
        /*06da*/ 	.byte	0x15
	.zero		1


	//   ....[93]....
        /*06dc*/ 	.word	0x00004ef0
        /*06e0*/ 	.word	0x000000ff
        /*06e4*/ 	.word	0x000000a8
        /*06e8*/ 	.short	0x010b
        /*06ea*/ 	.byte	0x15
	.zero		1


	//   ....[94]....
        /*06ec*/ 	.word	0x00004f00
        /*06f0*/ 	.word	0x000000ff
        /*06f4*/ 	.word	0x00000000
        /*06f8*/ 	.short	0x0101
        /*06fa*/ 	.byte	0x06
	.zero		1


	//   ....[95]....
        /*06fc*/ 	.word	0x00004f10
        /*0700*/ 	.word	0x000000ff
        /*0704*/ 	.word	0x000000d0
        /*0708*/ 	.short	0x010a
        /*070a*/ 	.byte	0x15
	.zero		1


	//   ....[96]....
        /*070c*/ 	.word	0x00005060
        /*0710*/ 	.word	0x000000ff
        /*0714*/ 	.word	0x000000b0
        /*0718*/ 	.short	0x010b
        /*071a*/ 	.byte	0x15
	.zero		1


	//   ....[97]....
        /*071c*/ 	.word	0x00005070
        /*0720*/ 	.word	0x000000ff
        /*0724*/ 	.word	0x00000000
        /*0728*/ 	.short	0x0101
        /*072a*/ 	.byte	0x06
	.zero		1


	//   ....[98]....
        /*072c*/ 	.word	0x00005080
        /*0730*/ 	.word	0x000000ff
        /*0734*/ 	.word	0x000000d8
        /*0738*/ 	.short	0x010a
        /*073a*/ 	.byte	0x15
	.zero		1


	//   ....[99]....
        /*073c*/ 	.word	0x00005280
        /*0740*/ 	.word	0x000000ff
        /*0744*/ 	.word	0x000000b8
        /*0748*/ 	.short	0x010b
        /*074a*/ 	.byte	0x15
	.zero		1


	//   ....[100]....
        /*074c*/ 	.word	0x00005290
        /*0750*/ 	.word	0x000000ff
        /*0754*/ 	.word	0x00000000
        /*0758*/ 	.short	0x0101
        /*075a*/ 	.byte	0x25
	.zero		1


	//   ....[101]....
        /*075c*/ 	.word	0x000052c0
        /*0760*/ 	.word	0x000000ff
        /*0764*/ 	.word	0x000000c0
        /*0768*/ 	.short	0x010a
        /*076a*/ 	.byte	0x15
	.zero		1


	//   ....[102]....
        /*076c*/ 	.word	0x000052e0
        /*0770*/ 	.word	0x000000ff
        /*0774*/ 	.word	0x000000c8
        /*0778*/ 	.short	0x010a
        /*077a*/ 	.byte	0x15
	.zero		1


	//   ....[103]....
        /*077c*/ 	.word	0x00005300
        /*0780*/ 	.word	0x000000ff
        /*0784*/ 	.word	0x000000d0
        /*0788*/ 	.short	0x010a
        /*078a*/ 	.byte	0x15
	.zero		1


	//   ....[104]....
        /*078c*/ 	.word	0x00005340
        /*0790*/ 	.word	0x00000000
        /*0794*/ 	.word	0x000000d8
        /*0798*/ 	.short	0x010a
        /*079a*/ 	.byte	0xff
	.zero		1


	//   ....[105]....
        /*079c*/ 	.word	0x00005680
        /*07a0*/ 	.word	0x00000003
        /*07a4*/ 	.word	0x000000f0
        /*07a8*/ 	.short	0x010a
        /*07aa*/ 	.byte	0xff
	.zero		1


	//   ....[106]....
        /*07ac*/ 	.word	0x00005800
        /*07b0*/ 	.word	0x00000000
        /*07b4*/ 	.word	0x00000000
        /*07b8*/ 	.short	0x0101
        /*07ba*/ 	.byte	0xff
	.zero		1


	//   ....[107]....
        /*07bc*/ 	.word	0x00006320
        /*07c0*/ 	.word	0x00000002
        /*07c4*/ 	.word	0x000000a0
        /*07c8*/ 	.short	0x010a
        /*07ca*/ 	.byte	0xff
	.zero		1


	//   ....[108]....
        /*07cc*/ 	.word	0x00006360
        /*07d0*/ 	.word	0x00000034
        /*07d4*/ 	.word	0x00000110
        /*07d8*/ 	.short	0x010a
        /*07da*/ 	.byte	0xff
	.zero		1


	//   ....[109]....
        /*07dc*/ 	.word	0x000064a0
        /*07e0*/ 	.word	0x00000002
        /*07e4*/ 	.word	0x000000a0
        /*07e8*/ 	.short	0x010a
        /*07ea*/ 	.byte	0xff
	.zero		1


	//   ....[110]....
        /*07ec*/ 	.word	0x000065c0
        /*07f0*/ 	.word	0x00000000
        /*07f4*/ 	.word	0x00000000
        /*07f8*/ 	.short	0x0101
        /*07fa*/ 	.byte	0xff
	.zero		1


	//   ....[111]....
        /*07fc*/ 	.word	0x00006640
        /*0800*/ 	.word	0x00000034
        /*0804*/ 	.word	0x00000110
        /*0808*/ 	.short	0x010a
        /*080a*/ 	.byte	0xff
	.zero		1


	//   ....[112]....
        /*080c*/ 	.word	0x000071b0
        /*0810*/ 	.word	0x00000000
        /*0814*/ 	.word	0x000000a0
        /*0818*/ 	.short	0x010a
        /*081a*/ 	.byte	0xff
	.zero		1


	//   ....[113]....
        /*081c*/ 	.word	0x00007260
        /*0820*/ 	.word	0x00000000
        /*0824*/ 	.word	0x000000a0
        /*0828*/ 	.short	0x010a
        /*082a*/ 	.byte	0xff
	.zero		1


	//   ....[114]....
        /*082c*/ 	.word	0x00007380
        /*0830*/ 	.word	0x00000000
        /*0834*/ 	.word	0x00000000
        /*0838*/ 	.short	0x0101
        /*083a*/ 	.byte	0xff
	.zero		1


	//   ....[115]....
        /*083c*/ 	.word	0x00007ef0
        /*0840*/ 	.word	0x00000000
        /*0844*/ 	.word	0x000000a0
        /*0848*/ 	.short	0x010a
        /*084a*/ 	.byte	0xff
	.zero		1


	//   ....[116]....
        /*084c*/ 	.word	0x00007fa0
        /*0850*/ 	.word	0x00000000
        /*0854*/ 	.word	0x000000a0
        /*0858*/ 	.short	0x010a
        /*085a*/ 	.byte	0xff
	.zero		1


	//   ....[117]....
        /*085c*/ 	.word	0x000080d0
        /*0860*/ 	.word	0x00000000
        /*0864*/ 	.word	0x00000000
        /*0868*/ 	.short	0x0101
        /*086a*/ 	.byte	0xff
	.zero		1


	//   ....[118]....
        /*086c*/ 	.word	0x00008c70
        /*0870*/ 	.word	0x00000000
        /*0874*/ 	.word	0x000000a0
        /*0878*/ 	.short	0x010a
        /*087a*/ 	.byte	0xff
	.zero		1


	//   ....[119]....
        /*087c*/ 	.word	0x00008d20
        /*0880*/ 	.word	0x00000000
        /*0884*/ 	.word	0x000000a0
        /*0888*/ 	.short	0x010a
        /*088a*/ 	.byte	0xff
	.zero		1


	//   ....[120]....
        /*088c*/ 	.word	0x00008e40
        /*0890*/ 	.word	0x00000000
        /*0894*/ 	.word	0x00000000
        /*0898*/ 	.short	0x0101
        /*089a*/ 	.byte	0xff
	.zero		1


	//   ....[121]....
        /*089c*/ 	.word	0x00009250
        /*08a0*/ 	.word	0x000000ff
        /*08a4*/ 	.word	0x00000000
        /*08a8*/ 	.short	0x0101
        /*08aa*/ 	.byte	0x04
	.zero		1


	//   ....[122]....
        /*08ac*/ 	.word	0x00009b50
        /*08b0*/ 	.word	0x00000000
        /*08b4*/ 	.word	0x00000160
        /*08b8*/ 	.short	0x010a
        /*08ba*/ 	.byte	0xff
	.zero		1


	//   ....[123]....
        /*08bc*/ 	.word	0x00009bb0
        /*08c0*/ 	.word	0x00000000
        /*08c4*/ 	.word	0x00000050
        /*08c8*/ 	.short	0x010a
        /*08ca*/ 	.byte	0xff
	.zero		1


	//   ....[124]....
        /*08cc*/ 	.word	0x00009c10
        /*08d0*/ 	.word	0x00000000
        /*08d4*/ 	.word	0x00000050
        /*08d8*/ 	.short	0x010a
        /*08da*/ 	.byte	0xff
	.zero		1


	//   ....[125]....
        /*08dc*/ 	.word	0x00009c60
        /*08e0*/ 	.word	0x00000003
        /*08e4*/ 	.word	0x000000f0
        /*08e8*/ 	.short	0x010a
        /*08ea*/ 	.byte	0xff
	.zero		1


	//   ....[126]....
        /*08ec*/ 	.word	0x00009cc0
        /*08f0*/ 	.word	0x00000000
        /*08f4*/ 	.word	0x00000000
        /*08f8*/ 	.short	0x010a
        /*08fa*/ 	.byte	0xff
	.zero		1


	//   ....[127]....
        /*08fc*/ 	.word	0x00009d20
        /*0900*/ 	.word	0x00000000
        /*0904*/ 	.word	0x00000000
        /*0908*/ 	.short	0x010a
        /*090a*/ 	.byte	0xff
	.zero		1


	//   ....[128]....
        /*090c*/ 	.word	0x00009d80
        /*0910*/ 	.word	0x00000000
        /*0914*/ 	.word	0x00000000
        /*0918*/ 	.short	0x010a
        /*091a*/ 	.byte	0xff
	.zero		1


	//   ....[129]....
        /*091c*/ 	.word	0x00009de0
        /*0920*/ 	.word	0x00000000
        /*0924*/ 	.word	0x00000000
        /*0928*/ 	.short	0x010a
        /*092a*/ 	.byte	0xff
	.zero		1


	//   ....[130]....
        /*092c*/ 	.word	0x00009e40
        /*0930*/ 	.word	0x00000000
        /*0934*/ 	.word	0x00000000
        /*0938*/ 	.short	0x010a
        /*093a*/ 	.byte	0xff
	.zero		1


	//   ....[131]....
        /*093c*/ 	.word	0x00009ea0
        /*0940*/ 	.word	0x00000000
        /*0944*/ 	.word	0x00000000
        /*0948*/ 	.short	0x010a
        /*094a*/ 	.byte	0xff
	.zero		1


	//   ....[132]....
        /*094c*/ 	.word	0x00009f00
        /*0950*/ 	.word	0x00000000
        /*0954*/ 	.word	0x00000000
        /*0958*/ 	.short	0x010a
        /*095a*/ 	.byte	0xff
	.zero		1


	//   ....[133]....
        /*095c*/ 	.word	0x00009f60
        /*0960*/ 	.word	0x00000000
        /*0964*/ 	.word	0x00000000
        /*0968*/ 	.short	0x010a
        /*096a*/ 	.byte	0xff
	.zero		1


	//   ....[134]....
        /*096c*/ 	.word	0x00009fc0
        /*0970*/ 	.word	0x00000000
        /*0974*/ 	.word	0x00000000
        /*0978*/ 	.short	0x010a
        /*097a*/ 	.byte	0xff
	.zero		1


	//   ....[135]....
        /*097c*/ 	.word	0x0000a010
        /*0980*/ 	.word	0x00000002
        /*0984*/ 	.word	0x00000150
        /*0988*/ 	.short	0x010a
        /*098a*/ 	.byte	0xff
	.zero		1


	//   ....[136]....
        /*098c*/ 	.word	0x0000a070
        /*0990*/ 	.word	0x00000002
        /*0994*/ 	.word	0x00000100
        /*0998*/ 	.short	0x010a
        /*099a*/ 	.byte	0xff
	.zero		1


	//   ....[137]....
        /*099c*/ 	.word	0x0000a0c0
        /*09a0*/ 	.word	0x00000002
        /*09a4*/ 	.word	0x000000f0
        /*09a8*/ 	.short	0x010a
        /*09aa*/ 	.byte	0xff
	.zero		1


	//   ....[138]....
        /*09ac*/ 	.word	0x0000a120
        /*09b0*/ 	.word	0x00000000
        /*09b4*/ 	.word	0x00000100
        /*09b8*/ 	.short	0x010a
        /*09ba*/ 	.byte	0xff
	.zero		1


	//   ....[139]....
        /*09bc*/ 	.word	0x0000a170
        /*09c0*/ 	.word	0x00000000
        /*09c4*/ 	.word	0x000000f0
        /*09c8*/ 	.short	0x010a
        /*09ca*/ 	.byte	0xff
	.zero		1


	//   ....[140]....
        /*09cc*/ 	.word	0x0000a1d0
        /*09d0*/ 	.word	0x00000002
        /*09d4*/ 	.word	0x00000130
        /*09d8*/ 	.short	0x010a
        /*09da*/ 	.byte	0xff
	.zero		1


	//   ....[141]....
        /*09dc*/ 	.word	0x0000a230
        /*09e0*/ 	.word	0x00000000
        /*09e4*/ 	.word	0x00000000
        /*09e8*/ 	.short	0x010a
        /*09ea*/ 	.byte	0xff
	.zero		1


	//   ....[142]....
        /*09ec*/ 	.word	0x0000a290
        /*09f0*/ 	.word	0x00000000
        /*09f4*/ 	.word	0x00000000
        /*09f8*/ 	.short	0x010a
        /*09fa*/ 	.byte	0xff
	.zero		1


	//   ....[143]....
        /*09fc*/ 	.word	0x0000a2f0
        /*0a00*/ 	.word	0x00000000
        /*0a04*/ 	.word	0x00000000
        /*0a08*/ 	.short	0x010a
        /*0a0a*/ 	.byte	0xff
	.zero		1


	//   ....[144]....
        /*0a0c*/ 	.word	0x0000a350
        /*0a10*/ 	.word	0x00000000
        /*0a14*/ 	.word	0x00000000
        /*0a18*/ 	.short	0x010a
        /*0a1a*/ 	.byte	0xff
	.zero		1


	//   ....[145]....
        /*0a1c*/ 	.word	0x0000a3b0
        /*0a20*/ 	.word	0x00000000
        /*0a24*/ 	.word	0x00000000
        /*0a28*/ 	.short	0x010a
        /*0a2a*/ 	.byte	0xff
	.zero		1


	//   ....[146]....
        /*0a2c*/ 	.word	0x0000a400
        /*0a30*/ 	.word	0x0000000c
        /*0a34*/ 	.word	0x000000f0
        /*0a38*/ 	.short	0x010a
        /*0a3a*/ 	.byte	0xff
	.zero		1


	//   ....[147]....
        /*0a3c*/ 	.word	0x0000a460
        /*0a40*/ 	.word	0x00000000
        /*0a44*/ 	.word	0x000000e8
        /*0a48*/ 	.short	0x010a
        /*0a4a*/ 	.byte	0xff
	.zero		1


	//   ....[148]....
        /*0a4c*/ 	.word	0x0000a4c0
        /*0a50*/ 	.word	0x00000000
        /*0a54*/ 	.word	0x000000c0
        /*0a58*/ 	.short	0x010a
        /*0a5a*/ 	.byte	0xff
	.zero		1


	//   ....[149]....
        /*0a5c*/ 	.word	0x0000a520
        /*0a60*/ 	.word	0x00000000
        /*0a64*/ 	.word	0x000000c8
        /*0a68*/ 	.short	0x010a
        /*0a6a*/ 	.byte	0xff
	.zero		1


	//   ....[150]....
        /*0a6c*/ 	.word	0x0000a580
        /*0a70*/ 	.word	0x00000000
        /*0a74*/ 	.word	0x000000d0
        /*0a78*/ 	.short	0x010a
        /*0a7a*/ 	.byte	0xff
	.zero		1


	//   ....[151]....
        /*0a7c*/ 	.word	0x0000a5e0
        /*0a80*/ 	.word	0x00000000
        /*0a84*/ 	.word	0x000000d8
        /*0a88*/ 	.short	0x010a
        /*0a8a*/ 	.byte	0xff
	.zero		1


	//   ....[152]....
        /*0a8c*/ 	.word	0x0000a640
        /*0a90*/ 	.word	0x00000000
        /*0a94*/ 	.word	0x000000c0
        /*0a98*/ 	.short	0x010a
        /*0a9a*/ 	.byte	0xff
	.zero		1


	//   ....[153]....
        /*0a9c*/ 	.word	0x0000a6a0
        /*0aa0*/ 	.word	0x00000000
        /*0aa4*/ 	.word	0x000000c8
        /*0aa8*/ 	.short	0x010a
        /*0aaa*/ 	.byte	0xff
	.zero		1


	//   ....[154]....
        /*0aac*/ 	.word	0x0000a700
        /*0ab0*/ 	.word	0x00000000
        /*0ab4*/ 	.word	0x000000d0
        /*0ab8*/ 	.short	0x010a
        /*0aba*/ 	.byte	0xff
	.zero		1


	//   ....[155]....
        /*0abc*/ 	.word	0x0000a750
        /*0ac0*/ 	.word	0x00000003
        /*0ac4*/ 	.word	0x000000f0
        /*0ac8*/ 	.short	0x010a
        /*0aca*/ 	.byte	0xff
	.zero		1


	//   ....[156]....
        /*0acc*/ 	.word	0x0000a7a0
        /*0ad0*/ 	.word	0x00000002
        /*0ad4*/ 	.word	0x000000a0
        /*0ad8*/ 	.short	0x010a
        /*0ada*/ 	.byte	0xff
	.zero		1


	//   ....[157]....
        /*0adc*/ 	.word	0x0000a7f0
        /*0ae0*/ 	.word	0x00000034
        /*0ae4*/ 	.word	0x00000110
        /*0ae8*/ 	.short	0x010a
        /*0aea*/ 	.byte	0xff
	.zero		1


	//   ....[158]....
        /*0aec*/ 	.word	0x0000a840
        /*0af0*/ 	.word	0x00000000
        /*0af4*/ 	.word	0x000000a0
        /*0af8*/ 	.short	0x010a
        /*0afa*/ 	.byte	0xff
	.zero		1


	//   ....[159]....
        /*0afc*/ 	.word	0x0000a890
        /*0b00*/ 	.word	0x00000000
        /*0b04*/ 	.word	0x000000a0
        /*0b08*/ 	.short	0x010a
        /*0b0a*/ 	.byte	0xff
	.zero		1


	//   ....[160]....
        /*0b0c*/ 	.word	0x0000a8e0
        /*0b10*/ 	.word	0x00000000
        /*0b14*/ 	.word	0x000000a0
        /*0b18*/ 	.short	0x010a
        /*0b1a*/ 	.byte	0xff
	.zero		1


	//----- nvinfo : EIATTR_NUM_MBARRIERS
	.align		4
.L_48:
        /*0b1c*/ 	.byte	0x03, 0x38
        /*0b1e*/ 	.short	0x002e


	//----- nvinfo : EIATTR_EXIT_INSTR_OFFSETS
	.align		4
        /*0b20*/ 	.byte	0x04, 0x1c
        /*0b22*/ 	.short	(.L_50 - .L_49)


	//   ....[0]....
.L_49:
        /*0b24*/ 	.word	0x00002e20


	//   ....[1]....
        /*0b28*/ 	.word	0x00003310


	//   ....[2]....
        /*0b2c*/ 	.word	0x00003370


	//   ....[3]....
        /*0b30*/ 	.word	0x00004200


	//   ....[4]....
        /*0b34*/ 	.word	0x00005370


	//   ....[5]....
        /*0b38*/ 	.word	0x000053b0


	//   ....[6]....
        /*0b3c*/ 	.word	0x00009b40


	//----- nvinfo : EIATTR_MAX_THREADS
	.align		4
.L_50:
        /*0b40*/ 	.byte	0x04, 0x05
        /*0b42*/ 	.short	(.L_52 - .L_51)
.L_51:
        /*0b44*/ 	.word	0x00000100
        /*0b48*/ 	.word	0x00000001
        /*0b4c*/ 	.word	0x00000001


	//----- nvinfo : EIATTR_CRS_STACK_SIZE
	.align		4
.L_52:
        /*0b50*/ 	.byte	0x04, 0x1e
        /*0b52*/ 	.short	(.L_54 - .L_53)
.L_53:
        /*0b54*/ 	.word	0x00000000


	//----- nvinfo : EIATTR_CBANK_PARAM_SIZE
	.align		4
.L_54:
        /*0b58*/ 	.byte	0x03, 0x19
        /*0b5a*/ 	.short	0x0800


	//----- nvinfo : EIATTR_PARAM_CBANK
	.align		4
        /*0b5c*/ 	.byte	0x04, 0x0a
        /*0b5e*/ 	.short	(.L_56 - .L_55)
	.align		4
.L_55:
        /*0b60*/ 	.word	index@(.nv.constant0._ZN7cutlass13device_kernelINS_4gemm6kernel13GemmUniversalIN4cute5tupleIJiiiiEEENS1_10collective13CollectiveMmaINS1_35MainloopSm100TmaUmmaWarpSpecializedILi10ELi2ELi4ENS5_IJNS4_1CILi1EEENSA_ILi4EEESB_EEEEENS5_IJNSA_ILi64EEENSA_ILi256EEESF_EEEaNS5_IJlSB_lEEEaSI_NS4_8TiledMMAINS4_8MMA_AtomIJNS4_15SM100_MMA_S8_SSIaaiLi64ELi256ELNS4_4UMMA5MajorE0ELSN_0ELNSM_8SaturateE0EEEEEENS4_6LayoutINS5_IJSB_SB_SB_EEENS5_IJNSA_ILi0EEEST_ST_EEEEENS5_IJNS4_10UnderscoreESW_SW_EEEEENS4_23SM90_TMA_LOAD_MULTICASTENS4_14ComposedLayoutINS4_7SwizzleILi2ELi4ELi3EEENS4_18smem_ptr_flag_bitsILi8EEENSR_INS5_IJNSA_ILi8EEESF_EEENS5_IJSF_SB_EEEEEEEvNS4_8identityENS4_13SM90_TMA_LOADES19_vS1A_EENS_8epilogue10collective18CollectiveEpilogueINS1D_23Sm100TmaWarpSpecializedILi4ELi2ELi32ELb0ELb0EEEJSH_NS5_IJNSR_ISF_SB_EES1I_EEEaSI_aSI_NS1D_6fusion15FusionCallbacksIS1H_NS1K_17LinearCombinationIaiaiLNS_15FloatRoundStyleE2EEESH_S1J_JEEENS4_5SM1004TMEM4LOAD26SM100_TMEM_LOAD_16dp32b32xES1B_S19_NS4_39AutoVectorizingCopyWithAssumedAlignmentILi128EEENS4_14SM90_TMA_STOREES19_S1V_S1V_EEEvvEEEEvNT_6ParamsE)
        /*0b64*/ 	.short	0x0380
        /*0b66*/ 	.short	0x0800


	//----- nvinfo : EIATTR_SW_WAR
	.align		4
.L_56:
        /*0b68*/ 	.byte	0x04, 0x36
        /*0b6a*/ 	.short	(.L_58 - .L_57)
.L_57:
        /*0b6c*/ 	.word	0x00000008
.L_58:


//--------------------- .nv.callgraph             --------------------------
	.section	.nv.callgraph,"",@"SHT_CUDA_CALLGRAPH"
	.align	4
	.sectionentsize	8
	.align		4
        /*0000*/ 	.word	0x00000000
	.align		4
        /*0004*/ 	.word	0xffffffff
	.align		4
        /*0008*/ 	.word	index@(_ZN7cutlass13device_kernelINS_4gemm6kernel13GemmUniversalIN4cute5tupleIJiiiiEEENS1_10collective13CollectiveMmaINS1_35MainloopSm100TmaUmmaWarpSpecializedILi10ELi2ELi4ENS5_IJNS4_1CILi1EEENSA_ILi4EEESB_EEEEENS5_IJNSA_ILi64EEENSA_ILi256EEESF_EEEaNS5_IJlSB_lEEEaSI_NS4_8TiledMMAINS4_8MMA_AtomIJNS4_15SM100_MMA_S8_SSIaaiLi64ELi256ELNS4_4UMMA5MajorE0ELSN_0ELNSM_8SaturateE0EEEEEENS4_6LayoutINS5_IJSB_SB_SB_EEENS5_IJNSA_ILi0EEEST_ST_EEEEENS5_IJNS4_10UnderscoreESW_SW_EEEEENS4_23SM90_TMA_LOAD_MULTICASTENS4_14ComposedLayoutINS4_7SwizzleILi2ELi4ELi3EEENS4_18smem_ptr_flag_bitsILi8EEENSR_INS5_IJNSA_ILi8EEESF_EEENS5_IJSF_SB_EEEEEEEvNS4_8identityENS4_13SM90_TMA_LOADES19_vS1A_EENS_8epilogue10collective18CollectiveEpilogueINS1D_23Sm100TmaWarpSpecializedILi4ELi2ELi32ELb0ELb0EEEJSH_NS5_IJNSR_ISF_SB_EES1I_EEEaSI_aSI_NS1D_6fusion15FusionCallbacksIS1H_NS1K_17LinearCombinationIaiaiLNS_15FloatRoundStyleE2EEESH_S1J_JEEENS4_5SM1004TMEM4LOAD26SM100_TMEM_LOAD_16dp32b32xES1B_S19_NS4_39AutoVectorizingCopyWithAssumedAlignmentILi128EEENS4_14SM90_TMA_STOREES19_S1V_S1V_EEEvvEEEEvNT_6ParamsE)
	.align		4
        /*000c*/ 	.word	index@(__assertfail)
	.align		4
        /*0010*/ 	.word	0x00000000
	.align		4
        /*0014*/ 	.word	0xfffffffe
	.align		4
        /*0018*/ 	.word	0x00000000
	.align		4
        /*001c*/ 	.word	0xfffffffd
	.align		4
        /*0020*/ 	.word	0x00000000
	.align		4
        /*0024*/ 	.word	0xfffffffc


//--------------------- .nv.constant4             --------------------------
	.section	.nv.constant4,"a",@progbits
	.align	8
	.align		8
.nv.constant4:
        /*0000*/ 	.dword	__assertfail
	.align		8
        /*0008*/ 	.dword	__unnamed_1
	.align		8
        /*0010*/ 	.dword	__unnamed_2
	.align		8
        /*0018*/ 	.dword	__unnamed_3
	.align		8
        /*0020*/ 	.dword	_ZN40_INTERNAL_8130c751_4_k_cu_c013810c_277674cuda3std3__45__cpo5beginE
	.align		8
        /*0028*/ 	.dword	_ZN40_INTERNAL_8130c751_4_k_cu_c013810c_277674cuda3std3__45__cpo3endE
	.align		8
        /*0030*/ 	.dword	_ZN40_INTERNAL_8130c751_4_k_cu_c013810c_277674cuda3std3__45__cpo6cbeginE
	.align		8
        /*0038*/ 	.dword	_ZN40_INTERNAL_8130c751_4_k_cu_c013810c_277674cuda3std3__45__cpo4cendE
	.align		8
        /*0040*/ 	.dword	_ZN40_INTERNAL_8130c751_4_k_cu_c013810c_277674cuda3std3__442_GLOBAL__N__8130c751_4_k_cu_c013810c_277676ignoreE
	.align		8
        /*0048*/ 	.dword	_ZN40_INTERNAL_8130c751_4_k_cu_c013810c_277674cuda3std3__419piecewise_constructE
	.align		8
        /*0050*/ 	.dword	_ZN40_INTERNAL_8130c751_4_k_cu_c013810c_277674cuda3std3__48in_placeE
	.align		8
        /*0058*/ 	.dword	_ZN40_INTERNAL_8130c751_4_k_cu_c013810c_277674cuda3std6ranges3__45__cpo4swapE
	.align		8
        /*0060*/ 	.dword	_ZN40_INTERNAL_8130c751_4_k_cu_c013810c_277674cuda3std6ranges3__45__cpo9iter_moveE
	.align		8
        /*0068*/ 	.dword	_ZN40_INTERNAL_8130c751_4_k_cu_c013810c_277674cute7productE
	.align		8
        /*0070*/ 	.dword	_ZN40_INTERNAL_8130c751_4_k_cu_c013810c_277674cute1_E
	.align		8
        /*0078*/ 	.dword	$str$25
	.align		8
        /*0080*/ 	.dword	$str$26
	.align		8
        /*0088*/ 	.dword	$str$27
	.align		8
        /*0090*/ 	.dword	$str$28


//--------------------- .text._ZN7cutlass13device_kernelINS_4gemm6kernel13GemmUniversalIN4cute5tupleIJiiiiEEENS1_10collective13CollectiveMmaINS1_35MainloopSm100TmaUmmaWarpSpecializedILi10ELi2ELi4ENS5_IJNS4_1CILi1EEENSA_ILi4EEESB_EEEEENS5_IJNSA_ILi64EEENSA_ILi256EEESF_EEEaNS5_IJlSB_lEEEaSI_NS4_8TiledMMAINS4_8MMA_AtomIJNS4_15SM100_MMA_S8_SSIaaiLi64ELi256ELNS4_4UMMA5MajorE0ELSN_0ELNSM_8SaturateE0EEEEEENS4_6LayoutINS5_IJSB_SB_SB_EEENS5_IJNSA_ILi0EEEST_ST_EEEEENS5_IJNS4_10UnderscoreESW_SW_EEEEENS4_23SM90_TMA_LOAD_MULTICASTENS4_14ComposedLayoutINS4_7SwizzleILi2ELi4ELi3EEENS4_18smem_ptr_flag_bitsILi8EEENSR_INS5_IJNSA_ILi8EEESF_EEENS5_IJSF_SB_EEEEEEEvNS4_8identityENS4_13SM90_TMA_LOADES19_vS1A_EENS_8epilogue10collective18CollectiveEpilogueINS1D_23Sm100TmaWarpSpecializedILi4ELi2ELi32ELb0ELb0EEEJSH_NS5_IJNSR_ISF_SB_EES1I_EEEaSI_aSI_NS1D_6fusion15FusionCallbacksIS1H_NS1K_17LinearCombinationIaiaiLNS_15FloatRoundStyleE2EEESH_S1J_JEEENS4_5SM1004TMEM4LOAD26SM100_TMEM_LOAD_16dp32b32xES1B_S19_NS4_39AutoVectorizingCopyWithAssumedAlignmentILi128EEENS4_14SM90_TMA_STOREES19_S1V_S1V_EEEvvEEEEvNT_6ParamsE --------------------------
	.section	.text._ZN7cutlass13device_kernelINS_4gemm6kernel13GemmUniversalIN4cute5tupleIJiiiiEEENS1_10collective13CollectiveMmaINS1_35MainloopSm100TmaUmmaWarpSpecializedILi10ELi2ELi4ENS5_IJNS4_1CILi1EEENSA_ILi4EEESB_EEEEENS5_IJNSA_ILi64EEENSA_ILi256EEESF_EEEaNS5_IJlSB_lEEEaSI_NS4_8TiledMMAINS4_8MMA_AtomIJNS4_15SM100_MMA_S8_SSIaaiLi64ELi256ELNS4_4UMMA5MajorE0ELSN_0ELNSM_8SaturateE0EEEEEENS4_6LayoutINS5_IJSB_SB_SB_EEENS5_IJNSA_ILi0EEEST_ST_EEEEENS5_IJNS4_10UnderscoreESW_SW_EEEEENS4_23SM90_TMA_LOAD_MULTICASTENS4_14ComposedLayoutINS4_7SwizzleILi2ELi4ELi3EEENS4_18smem_ptr_flag_bitsILi8EEENSR_INS5_IJNSA_ILi8EEESF_EEENS5_IJSF_SB_EEEEEEEvNS4_8identityENS4_13SM90_TMA_LOADES19_vS1A_EENS_8epilogue10collective18CollectiveEpilogueINS1D_23Sm100TmaWarpSpecializedILi4ELi2ELi32ELb0ELb0EEEJSH_NS5_IJNSR_ISF_SB_EES1I_EEEaSI_aSI_NS1D_6fusion15FusionCallbacksIS1H_NS1K_17LinearCombinationIaiaiLNS_15FloatRoundStyleE2EEESH_S1J_JEEENS4_5SM1004TMEM4LOAD26SM100_TMEM_LOAD_16dp32b32xES1B_S19_NS4_39AutoVectorizingCopyWithAssumedAlignmentILi128EEENS4_14SM90_TMA_STOREES19_S1V_S1V_EEEvvEEEEvNT_6ParamsE,"ax",@progbits
	.align	128
.text._ZN7cutlass13device_kernelINS_4gemm6kernel13GemmUniversalIN4cute5tupleIJiiiiEEENS1_10collective13CollectiveMmaINS1_35MainloopSm100TmaUmmaWarpSpecializedILi10ELi2ELi4ENS5_IJNS4_1CILi1EEENSA_ILi4EEESB_EEEEENS5_IJNSA_ILi64EEENSA_ILi256EEESF_EEEaNS5_IJlSB_lEEEaSI_NS4_8TiledMMAINS4_8MMA_AtomIJNS4_15SM100_MMA_S8_SSIaaiLi64ELi256ELNS4_4UMMA5MajorE0ELSN_0ELNSM_8SaturateE0EEEEEENS4_6LayoutINS5_IJSB_SB_SB_EEENS5_IJNSA_ILi0EEEST_ST_EEEEENS5_IJNS4_10UnderscoreESW_SW_EEEEENS4_23SM90_TMA_LOAD_MULTICASTENS4_14ComposedLayoutINS4_7SwizzleILi2ELi4ELi3EEENS4_18smem_ptr_flag_bitsILi8EEENSR_INS5_IJNSA_ILi8EEESF_EEENS5_IJSF_SB_EEEEEEEvNS4_8identityENS4_13SM90_TMA_LOADES19_vS1A_EENS_8epilogue10collective18CollectiveEpilogueINS1D_23Sm100TmaWarpSpecializedILi4ELi2ELi32ELb0ELb0EEEJSH_NS5_IJNSR_ISF_SB_EES1I_EEEaSI_aSI_NS1D_6fusion15FusionCallbacksIS1H_NS1K_17LinearCombinationIaiaiLNS_15FloatRoundStyleE2EEESH_S1J_JEEENS4_5SM1004TMEM4LOAD26SM100_TMEM_LOAD_16dp32b32xES1B_S19_NS4_39AutoVectorizingCopyWithAssumedAlignmentILi128EEENS4_14SM90_TMA_STOREES19_S1V_S1V_EEEvvEEEEvNT_6ParamsE:
        .type           _ZN7cutlass13device_kernelINS_4gemm6kernel13GemmUniversalIN4cute5tupleIJiiiiEEENS1_10collective13CollectiveMmaINS1_35MainloopSm100TmaUmmaWarpSpecializedILi10ELi2ELi4ENS5_IJNS4_1CILi1EEENSA_ILi4EEESB_EEEEENS5_IJNSA_ILi64EEENSA_ILi256EEESF_EEEaNS5_IJlSB_lEEEaSI_NS4_8TiledMMAINS4_8MMA_AtomIJNS4_15SM100_MMA_S8_SSIaaiLi64ELi256ELNS4_4UMMA5MajorE0ELSN_0ELNSM_8SaturateE0EEEEEENS4_6LayoutINS5_IJSB_SB_SB_EEENS5_IJNSA_ILi0EEEST_ST_EEEEENS5_IJNS4_10UnderscoreESW_SW_EEEEENS4_23SM90_TMA_LOAD_MULTICASTENS4_14ComposedLayoutINS4_7SwizzleILi2ELi4ELi3EEENS4_18smem_ptr_flag_bitsILi8EEENSR_INS5_IJNSA_ILi8EEESF_EEENS5_IJSF_SB_EEEEEEEvNS4_8identityENS4_13SM90_TMA_LOADES19_vS1A_EENS_8epilogue10collective18CollectiveEpilogueINS1D_23Sm100TmaWarpSpecializedILi4ELi2ELi32ELb0ELb0EEEJSH_NS5_IJNSR_ISF_SB_EES1I_EEEaSI_aSI_NS1D_6fusion15FusionCallbacksIS1H_NS1K_17LinearCombinationIaiaiLNS_15FloatRoundStyleE2EEESH_S1J_JEEENS4_5SM1004TMEM4LOAD26SM100_TMEM_LOAD_16dp32b32xES1B_S19_NS4_39AutoVectorizingCopyWithAssumedAlignmentILi128EEENS4_14SM90_TMA_STOREES19_S1V_S1V_EEEvvEEEEvNT_6ParamsE,@function
        .size           _ZN7cutlass13device_kernelINS_4gemm6kernel13GemmUniversalIN4cute5tupleIJiiiiEEENS1_10collective13CollectiveMmaINS1_35MainloopSm100TmaUmmaWarpSpecializedILi10ELi2ELi4ENS5_IJNS4_1CILi1EEENSA_ILi4EEESB_EEEEENS5_IJNSA_ILi64EEENSA_ILi256EEESF_EEEaNS5_IJlSB_lEEEaSI_NS4_8TiledMMAINS4_8MMA_AtomIJNS4_15SM100_MMA_S8_SSIaaiLi64ELi256ELNS4_4UMMA5MajorE0ELSN_0ELNSM_8SaturateE0EEEEEENS4_6LayoutINS5_IJSB_SB_SB_EEENS5_IJNSA_ILi0EEEST_ST_EEEEENS5_IJNS4_10UnderscoreESW_SW_EEEEENS4_23SM90_TMA_LOAD_MULTICASTENS4_14ComposedLayoutINS4_7SwizzleILi2ELi4ELi3EEENS4_18smem_ptr_flag_bitsILi8EEENSR_INS5_IJNSA_ILi8EEESF_EEENS5_IJSF_SB_EEEEEEEvNS4_8identityENS4_13SM90_TMA_LOADES19_vS1A_EENS_8epilogue10collective18CollectiveEpilogueINS1D_23Sm100TmaWarpSpecializedILi4ELi2ELi32ELb0ELb0EEEJSH_NS5_IJNSR_ISF_SB_EES1I_EEEaSI_aSI_NS1D_6fusion15FusionCallbacksIS1H_NS1K_17LinearCombinationIaiaiLNS_15FloatRoundStyleE2EEESH_S1J_JEEENS4_5SM1004TMEM4LOAD26SM100_TMEM_LOAD_16dp32b32xES1B_S19_NS4_39AutoVectorizingCopyWithAssumedAlignmentILi128EEENS4_14SM90_TMA_STOREES19_S1V_S1V_EEEvvEEEEvNT_6ParamsE,(.L_x_196 - _ZN7cutlass13device_kernelINS_4gemm6kernel13GemmUniversalIN4cute5tupleIJiiiiEEENS1_10collective13CollectiveMmaINS1_35MainloopSm100TmaUmmaWarpSpecializedILi10ELi2ELi4ENS5_IJNS4_1CILi1EEENSA_ILi4EEESB_EEEEENS5_IJNSA_ILi64EEENSA_ILi256EEESF_EEEaNS5_IJlSB_lEEEaSI_NS4_8TiledMMAINS4_8MMA_AtomIJNS4_15SM100_MMA_S8_SSIaaiLi64ELi256ELNS4_4UMMA5MajorE0ELSN_0ELNSM_8SaturateE0EEEEEENS4_6LayoutINS5_IJSB_SB_SB_EEENS5_IJNSA_ILi0EEEST_ST_EEEEENS5_IJNS4_10UnderscoreESW_SW_EEEEENS4_23SM90_TMA_LOAD_MULTICASTENS4_14ComposedLayoutINS4_7SwizzleILi2ELi4ELi3EEENS4_18smem_ptr_flag_bitsILi8EEENSR_INS5_IJNSA_ILi8EEESF_EEENS5_IJSF_SB_EEEEEEEvNS4_8identityENS4_13SM90_TMA_LOADES19_vS1A_EENS_8epilogue10collective18CollectiveEpilogueINS1D_23Sm100TmaWarpSpecializedILi4ELi2ELi32ELb0ELb0EEEJSH_NS5_IJNSR_ISF_SB_EES1I_EEEaSI_aSI_NS1D_6fusion15FusionCallbacksIS1H_NS1K_17LinearCombinationIaiaiLNS_15FloatRoundStyleE2EEESH_S1J_JEEENS4_5SM1004TMEM4LOAD26SM100_TMEM_LOAD_16dp32b32xES1B_S19_NS4_39AutoVectorizingCopyWithAssumedAlignmentILi128EEENS4_14SM90_TMA_STOREES19_S1V_S1V_EEEvvEEEEvNT_6ParamsE)
        .other          _ZN7cutlass13device_kernelINS_4gemm6kernel13GemmUniversalIN4cute5tupleIJiiiiEEENS1_10collective13CollectiveMmaINS1_35MainloopSm100TmaUmmaWarpSpecializedILi10ELi2ELi4ENS5_IJNS4_1CILi1EEENSA_ILi4EEESB_EEEEENS5_IJNSA_ILi64EEENSA_ILi256EEESF_EEEaNS5_IJlSB_lEEEaSI_NS4_8TiledMMAINS4_8MMA_AtomIJNS4_15SM100_MMA_S8_SSIaaiLi64ELi256ELNS4_4UMMA5MajorE0ELSN_0ELNSM_8SaturateE0EEEEEENS4_6LayoutINS5_IJSB_SB_SB_EEENS5_IJNSA_ILi0EEEST_ST_EEEEENS5_IJNS4_10UnderscoreESW_SW_EEEEENS4_23SM90_TMA_LOAD_MULTICASTENS4_14ComposedLayoutINS4_7SwizzleILi2ELi4ELi3EEENS4_18smem_ptr_flag_bitsILi8EEENSR_INS5_IJNSA_ILi8EEESF_EEENS5_IJSF_SB_EEEEEEEvNS4_8identityENS4_13SM90_TMA_LOADES19_vS1A_EENS_8epilogue10collective18CollectiveEpilogueINS1D_23Sm100TmaWarpSpecializedILi4ELi2ELi32ELb0ELb0EEEJSH_NS5_IJNSR_ISF_SB_EES1I_EEEaSI_aSI_NS1D_6fusion15FusionCallbacksIS1H_NS1K_17LinearCombinationIaiaiLNS_15FloatRoundStyleE2EEESH_S1J_JEEENS4_5SM1004TMEM4LOAD26SM100_TMEM_LOAD_16dp32b32xES1B_S19_NS4_39AutoVectorizingCopyWithAssumedAlignmentILi128EEENS4_14SM90_TMA_STOREES19_S1V_S1V_EEEvvEEEEvNT_6ParamsE,@"STO_CUDA_ENTRY STV_DEFAULT"
_ZN7cutlass13device_kernelINS_4gemm6kernel13GemmUniversalIN4cute5tupleIJiiiiEEENS1_10collective13CollectiveMmaINS1_35MainloopSm100TmaUmmaWarpSpecializedILi10ELi2ELi4ENS5_IJNS4_1CILi1EEENSA_ILi4EEESB_EEEEENS5_IJNSA_ILi64EEENSA_ILi256EEESF_EEEaNS5_IJlSB_lEEEaSI_NS4_8TiledMMAINS4_8MMA_AtomIJNS4_15SM100_MMA_S8_SSIaaiLi64ELi256ELNS4_4UMMA5MajorE0ELSN_0ELNSM_8SaturateE0EEEEEENS4_6LayoutINS5_IJSB_SB_SB_EEENS5_IJNSA_ILi0EEEST_ST_EEEEENS5_IJNS4_10UnderscoreESW_SW_EEEEENS4_23SM90_TMA_LOAD_MULTICASTENS4_14ComposedLayoutINS4_7SwizzleILi2ELi4ELi3EEENS4_18smem_ptr_flag_bitsILi8EEENSR_INS5_IJNSA_ILi8EEESF_EEENS5_IJSF_SB_EEEEEEEvNS4_8identityENS4_13SM90_TMA_LOADES19_vS1A_EENS_8epilogue10collective18CollectiveEpilogueINS1D_23Sm100TmaWarpSpecializedILi4ELi2ELi32ELb0ELb0EEEJSH_NS5_IJNSR_ISF_SB_EES1I_EEEaSI_aSI_NS1D_6fusion15FusionCallbacksIS1H_NS1K_17LinearCombinationIaiaiLNS_15FloatRoundStyleE2EEESH_S1J_JEEENS4_5SM1004TMEM4LOAD26SM100_TMEM_LOAD_16dp32b32xES1B_S19_NS4_39AutoVectorizingCopyWithAssumedAlignmentILi128EEENS4_14SM90_TMA_STOREES19_S1V_S1V_EEEvvEEEEvNT_6ParamsE:
[----:B------:R-:W1:Y:S01]  /*0000*/  LDC R1, c[0x0][0x37c] ;  /* 0x0000df00ff017b82 */ /* 0x000e620000000800 */
[----:B------:R-:W2:Y:S01]  /*0010*/  S2R R85, SR_TID.X ;  /* 0x0000000000557919 */ /* 0x000ea20000002100 */
[----:B------:R-:W3:Y:S01]  /*0020*/  LDCU.64 UR8, c[0x0][0x890] ;  /* 0x00011200ff0877ac */ /* 0x000ee20008000a00 */
[----:B------:R-:W-:Y:S02]  /*0030*/  PRMT R74, RZ, 0x7610, R74 ;  /* 0x00007610ff4a7816 */ /* 0x000fe4000000004a */
[----:B------:R-:W-:Y:S01]  /*0040*/  ELECT P3, URZ, PT ;  /* 0x0000000000ff782f */ /* 0x000fe20003860000 */
[----:B---3--:R-:W-:-:S04]  /*0050*/  UISETP.NE.U32.AND UP0, UPT, UR8, URZ, UPT ;  /* 0x000000ff0800728c */ /* 0x008fc8000bf05070 */
[----:B------:R-:W-:Y:S01]  /*0060*/  UISETP.NE.AND.EX UP0, UPT, UR9, URZ, UPT, UP0 ;  /* 0x000000ff0900728c */ /* 0x000fe2000bf05300 */
[----:B--2---:R-:W-:-:S05]  /*0070*/  SHF.R.U32.HI R75, RZ, 0x5, R85 ;  /* 0x00000005ff4b7819 */ /* 0x004fca0000011655 */
[----:B------:R-:W2:Y:S02]  /*0080*/  SHFL.IDX PT, R0, R75, RZ, 0x1f ;  /* 0x00001fff4b007589 */ /* 0x000ea400000e0000 */
[----:B--2---:R-:W-:Y:S01]  /*0090*/  R2UR UR17, R0 ;  /* 0x00000000001172ca */ /* 0x004fe200000e0000 */
[----:B-1----:R-:W-:-:S14]  /*00a0*/  BRA.U UP0, `(.L_x_0) ;  /* 0x0000000100307547 */ /* 0x002fdc000b800000 */
[----:B------:R-:W1:Y:S02]  /*00b0*/  LDCU.64 UR4, c[0x0][0x888] ;  /* 0x00011100ff0477ac */ /* 0x000e640008000a00 */
[----:B-1----:R-:W-:-:S04]  /*00c0*/  UISETP.NE.U32.AND UP0, UPT, UR4, URZ, UPT ;  /* 0x000000ff0400728c */ /* 0x002fc8000bf05070 */
[----:B------:R-:W-:-:S09]  /*00d0*/  UISETP.NE.AND.EX UP0, UPT, UR5, URZ, UPT, UP0 ;  /* 0x000000ff0500728c */ /* 0x000fd2000bf05300 */
[----:B------:R-:W-:Y:S05]  /*00e0*/  BRA.U !UP0, `(.L_x_1) ;  /* 0x0000000108147547 */ /* 0x000fea000b800000 */
[----:B------:R-:W1:Y:S01]  /*00f0*/  LDC.64 R40, c[0x0][0x888] ;  /* 0x00022200ff287b82 */ /* 0x000e620000000a00 */
[----:B------:R-:W1:Y:S02]  /*0100*/  LDCU.64 UR4, c[0x0][0x358] ;  /* 0x00006b00ff0477ac */ /* 0x000e640008000a00 */
[----:B-1----:R1:W5:Y:S01]  /*0110*/  LDG.E R40, desc[UR4][R40.64] ;  /* 0x0000000428287981 */ /* 0x002362000c1e1900 */
[----:B------:R-:W-:Y:S01]  /*0120*/  HFMA2 R74, -RZ, RZ, 0, 5.9604644775390625e-08 ;  /* 0x00000001ff4a7431 */ /* 0x000fe200000001ff */
[----:B------:R-:W-:Y:S05]  /*0130*/  BRA `(.L_x_0) ;  /* 0x00000000000c7947 */ /* 0x000fea0003800000 */
.L_x_1:
[----:B------:R-:W1:Y:S01]  /*0140*/  LDCU UR4, c[0x0][0x880] ;  /* 0x00011000ff0477ac */ /* 0x000e620008000800 */
[----:B------:R-:W-:Y:S01]  /*0150*/  HFMA2 R74, -RZ, RZ, 0, 5.9604644775390625e-08 ;  /* 0x00000001ff4a7431 */ /* 0x000fe200000001ff */
[----:B-1----:R-:W-:-:S07]  /*0160*/  MOV R40, UR4 ;  /* 0x0000000400287c02 */ /* 0x002fce0008000f00 */
.L_x_0:
[----:B------:R-:W2:Y:S02]  /*0170*/  LDCU.64 UR4, c[0x0][0x8b0] ;  /* 0x00011600ff0477ac */ /* 0x000ea40008000a00 */
[----:B--2---:R-:W-:-:S04]  /*0180*/  UISETP.NE.U32.AND UP0, UPT, UR4, URZ, UPT ;  /* 0x000000ff0400728c */ /* 0x004fc8000bf05070 */
[----:B------:R-:W-:-:S09]  /*0190*/  UISETP.NE.AND.EX UP0, UPT, UR5, URZ, UPT, UP0 ;  /* 0x000000ff0500728c */ /* 0x000fd2000bf05300 */
[----:B------:R-:W-:Y:S05]  /*01a0*/  BRA.U UP0, `(.L_x_2) ;  /* 0x0000000100287547 */ /* 0x000fea000b800000 */
[----:B------:R-:W2:Y:S02]  /*01b0*/  LDCU.64 UR4, c[0x0][0x8a8] ;  /* 0x00011500ff0477ac */ /* 0x000ea40008000a00 */
[----:B--2---:R-:W-:-:S04]  /*01c0*/  UISETP.NE.U32.AND UP0, UPT, UR4, URZ, UPT ;  /* 0x000000ff0400728c */ /* 0x004fc8000bf05070 */
[----:B------:R-:W-:-:S09]  /*01d0*/  UISETP.NE.AND.EX UP0, UPT, UR5, URZ, UPT, UP0 ;  /* 0x000000ff0500728c */ /* 0x000fd2000bf05300 */
[----:B------:R-:W-:Y:S05]  /*01e0*/  BRA.U !UP0, `(.L_x_3) ;  /* 0x0000000108107547 */ /* 0x000fea000b800000 */
[----:B------:R-:W2:Y:S01]  /*01f0*/  LDC.64 R38, c[0x0][0x8a8] ;  /* 0x00022a00ff267b82 */ /* 0x000ea20000000a00 */
[----:B------:R-:W2:Y:S02]  /*0200*/  LDCU.64 UR4, c[0x0][0x358] ;  /* 0x00006b00ff0477ac */ /* 0x000ea40008000a00 */
[----:B--2---:R2:W5:Y:S01]  /*0210*/  LDG.E R38, desc[UR4][R38.64] ;  /* 0x0000000426267981 */ /* 0x004562000c1e1900 */
[----:B------:R-:W-:Y:S05]  /*0220*/  BRA `(.L_x_2) ;  /* 0x0000000000087947 */ /* 0x000fea0003800000 */
.L_x_3:
[----:B------:R-:W2:Y:S02]  /*0230*/  LDCU UR4, c[0x0][0x8a0] ;  /* 0x00011400ff0477ac */ /* 0x000ea40008000800 */
[----:B--2---:R-:W-:Y:S02]  /*0240*/  MOV R38, UR4 ;  /* 0x0000000400267c02 */ /* 0x004fe40008000f00 */
.L_x_2:
[----:B------:R-:W-:Y:S01]  /*0250*/  IMAD.U32 R0, RZ, RZ, UR17 ;  /* 0x00000011ff007e24 */ /* 0x000fe2000f8e00ff */
[----:B------:R-:W-:Y:S04]  /*0260*/  BSSY.RECONVERGENT B0, `(.L_x_4) ;  /* 0x000000c000007945 */ /* 0x000fe80003800200 */
[C---:B------:R-:W-:Y:S02]  /*0270*/  ISETP.NE.OR P1, PT, R0.reuse, 0x1, !P3 ;  /* 0x000000010000780c */ /* 0x040fe40005f25670 */
[----:B------:R-:W-:-:S11]  /*0280*/  ISETP.NE.OR P0, PT, R0, 0x3, !P3 ;  /* 0x000000030000780c */ /* 0x000fd60005f05670 */
[----:B------:R-:W-:Y:S05]  /*0290*/  @P1 BRA `(.L_x_5) ;  /* 0x0000000000201947 */ /* 0x000fea0003800000 */
[----:B------:R-:W3:Y:S02]  /*02a0*/  LDCU.64 UR4, c[0x0][0x348] ;  /* 0x00006900ff0477ac */ /* 0x000ee40008000a00 */
[----:B---3--:R-:W-:Y:S02]  /*02b0*/  UIADD3 UR6, UP1, UPT, UR4, 0x80, URZ ;  /* 0x0000008004067890 */ /* 0x008fe4000ff3e0ff */
[----:B------:R-:W-:Y:S02]  /*02c0*/  UIADD3 UR4, UP0, UPT, UR4, 0x180, URZ ;  /* 0x0000018004047890 */ /* 0x000fe4000ff1e0ff */
[----:B------:R-:W-:Y:S02]  /*02d0*/  UIADD3.X UR7, UPT, UPT, URZ, UR5, URZ, UP1, !UPT ;  /* 0x00000005ff077290 */ /* 0x000fe40008ffe4ff */
[----:B------:R-:W-:-:S07]  /*02e0*/  UIADD3.X UR5, UPT, UPT, URZ, UR5, URZ, UP0, !UPT ;  /* 0x00000005ff057290 */ /* 0x000fce00087fe4ff */
[----:B------:R3:W-:Y:S02]  /*02f0*/  UTMACCTL.PF [UR6] ;  /* 0x00000000060079b9 */ /* 0x0007e40008040000 */
[----:B------:R3:W-:Y:S02]  /*0300*/  UTMACCTL.PF [UR4] ;  /* 0x00000000040079b9 */ /* 0x0007e40008040000 */
[----:B---3--:R-:W-:Y:S01]  /*0310*/  NOP ;  /* 0x0000000000007918 */ /* 0x008fe20000000000 */
.L_x_5:
[----:B------:R-:W-:Y:S05]  /*0320*/  BSYNC.RECONVERGENT B0 ;  /* 0x0000000000007941 */ /* 0x000fea0003800200 */
.L_x_4:
[----:B------:R-:W-:Y:S04]  /*0330*/  BSSY.RECONVERGENT B0, `(.L_x_6) ;  /* 0x000000a000007945 */ /* 0x000fe80003800200 */
        /* <DEDUP_REMOVED lines=9> */
.L_x_7:
[----:B------:R-:W-:Y:S05]  /*03d0*/  BSYNC.RECONVERGENT B0 ;  /* 0x0000000000007941 */ /* 0x000fea0003800200 */
.L_x_6:
[----:B------:R-:W3:Y:S01]  /*03e0*/  LDCU.64 UR4, c[0x0][0x888] ;  /* 0x00011100ff0477ac */ /* 0x000ee20008000a00 */
[----:B------:R-:W-:Y:S02]  /*03f0*/  UISETP.EQ.U32.AND UP1, UPT, UR8, URZ, UPT ;  /* 0x000000ff0800728c */ /* 0x000fe4000bf22070 */
[----:B------:R-:W-:Y:S02]  /*0400*/  UPLOP3.LUT UP3, UPT, UPT, UPT, UPT, 0x80, 0x8 ;  /* 0x000000000008789c */ /* 0x000fe40003f6f070 */
[----:B---3--:R-:W-:-:S04]  /*0410*/  UISETP.NE.U32.AND UP0, UPT, UR4, URZ, UPT ;  /* 0x000000ff0400728c */ /* 0x008fc8000bf05070 */
[----:B------:R-:W-:-:S04]  /*0420*/  UISETP.NE.AND.EX UP0, UPT, UR5, URZ, UPT, UP0 ;  /* 0x000000ff0500728c */ /* 0x000fc8000bf05300 */
[----:B------:R-:W-:-:S04]  /*0430*/  UISETP.EQ.OR.EX UP2, UPT, UR9, URZ, !UP0, UP1 ;  /* 0x000000ff0900728c */ /* 0x000fc8000c742710 */
[----:B------:R-:W-:-:S06]  /*0440*/  UP2UR UR4, UPR, URZ, 0x4 ;  /* 0x00000004ff047883 */ /* 0x000fcc0008000000 */
[----:B------:R-:W-:Y:S01]  /*0450*/  MOV R78, UR4 ;  /* 0x00000004004e7c02 */ /* 0x000fe20008000f00 */
[----:B------:R-:W-:Y:S06]  /*0460*/  BRA.U !UP2, `(.L_x_8) ;  /* 0x000000010a207547 */ /* 0x000fec000b800000 */
[----:B-----5:R-:W-:Y:S01]  /*0470*/  R2UR UR5, R40 ;  /* 0x00000000280572ca */ /* 0x020fe200000e0000 */
[----:B------:R-:W-:Y:S02]  /*0480*/  UISETP.NE.U32.AND UP1, UPT, UR8, URZ, UPT ;  /* 0x000000ff0800728c */ /* 0x000fe4000bf25070 */
[----:B------:R-:W-:Y:S02]  /*0490*/  USEL UR4, URZ, 0xffffffff, UP0 ;  /* 0xffffffffff047887 */ /* 0x000fe40008000000 */
[----:B------:R-:W-:-:S08]  /*04a0*/  UISETP.NE.AND.EX UP1, UPT, UR9, URZ, UPT, UP1 ;  /* 0x000000ff0900728c */ /* 0x000fd0000bf25310 */
[----:B------:R-:W-:-:S04]  /*04b0*/  UISETP.NE.AND UP0, UPT, UR5, URZ, UPT ;  /* 0x000000ff0500728c */ /* 0x000fc8000bf05270 */
[----:B------:R-:W-:-:S04]  /*04c0*/  @!UP1 USEL UR4, URZ, 0xffffffff, UP0 ;  /* 0xffffffffff049887 */ /* 0x000fc80008000000 */
[----:B------:R-:W-:-:S04]  /*04d0*/  ULOP3.LUT UR4, UR4, 0x1, URZ, 0xc0, !UPT ;  /* 0x0000000104047892 */ /* 0x000fc8000f8ec0ff */
[----:B------:R-:W-:-:S11]  /*04e0*/  UISETP.NE.U32.AND UP3, UPT, UR4, 0x1, UPT ;  /* 0x000000010400788c */ /* 0x000fd6000bf65070 */
.L_x_8:
[----:B------:R-:W3:Y:S01]  /*04f0*/  SHFL.IDX PT, R2, R75, RZ, 0x1f ;  /* 0x00001fff4b027589 */ /* 0x000ee200000e0000 */
[----:B------:R-:W-:-:S04]  /*0500*/  UISETP.NE.AND UP0, UPT, UR17, 0x2, UPT ;  /* 0x000000021100788c */ /* 0x000fc8000bf05270 */
[----:B------:R-:W-:Y:S01]  /*0510*/  USEL UR43, URZ, 0x1, UP0 ;  /* 0x00000001ff2b7887 */ /* 0x000fe20008000000 */
[----:B---3--:R-:W-:-:S13]  /*0520*/  ISETP.NE.AND P0, PT, R2, RZ, PT ;  /* 0x000000ff0200720c */ /* 0x008fda0003f05270 */
[----:B------:R-:W-:Y:S05]  /*0530*/  @P0 BRA `(.L_x_9) ;  /* 0x0000000000940947 */ /* 0x000fea0003800000 */
[----:B------:R-:W-:Y:S01]  /*0540*/  ELECT P0, URZ, PT ;  /* 0x0000000000ff782f */ /* 0x000fe20003800000 */
[----:B------:R-:W-:-:S12]  /*0550*/  BSSY.RECONVERGENT B0, `(.L_x_9) ;  /* 0x0000023000007945 */ /* 0x000fd80003800200 */
[----:B------:R-:W-:Y:S05]  /*0560*/  @!P0 BRA `(.L_x_10) ;  /* 0x0000000000848947 */ /* 0x000fea0003800000 */
[----:B------:R-:W3:Y:S01]  /*0570*/  S2UR UR4, SR_CgaCtaId ;  /* 0x00000000000479c3 */ /* 0x000ee20000008800 */
[----:B------:R-:W-:Y:S01]  /*0580*/  UMOV UR5, 0x400 ;  /* 0x0000040000057882 */ /* 0x000fe20000000000 */
[----:B------:R-:W-:Y:S01]  /*0590*/  UMOV UR8, 0x1 ;  /* 0x0000000100087882 */ /* 0x000fe20000000000 */
[----:B------:R-:W-:Y:S01]  /*05a0*/  UMOV UR6, 0x4 ;  /* 0x0000000400067882 */ /* 0x000fe20000000000 */
[----:B------:R-:W-:-:S04]  /*05b0*/  UIADD3 UR8, UPT, UPT, -UR8, 0x100000, URZ ;  /* 0x0010000008087890 */ /* 0x000fc8000fffe1ff */
[----:B------:R-:W-:Y:S02]  /*05c0*/  USHF.L.U32 UR9, UR8, 0xb, URZ ;  /* 0x0000000b08097899 */ /* 0x000fe400080006ff */
[----:B------:R-:W-:Y:S02]  /*05d0*/  USHF.L.U32 UR8, UR8, 0x1, URZ ;  /* 0x0000000108087899 */ /* 0x000fe400080006ff */
[----:B------:R-:W-:-:S04]  /*05e0*/  UIADD3 UR6, UPT, UPT, -UR6, 0x100000, URZ ;  /* 0x0010000006067890 */ /* 0x000fc8000fffe1ff */
[----:B------:R-:W-:Y:S02]  /*05f0*/  USHF.L.U32 UR7, UR6, 0xb, URZ ;  /* 0x0000000b06077899 */ /* 0x000fe400080006ff */
[----:B------:R-:W-:Y:S02]  /*0600*/  USHF.L.U32 UR6, UR6, 0x1, URZ ;  /* 0x0000000106067899 */ /* 0x000fe400080006ff */
[----:B---3--:R-:W-:Y:S01]  /*0610*/  ULEA UR4, UR4, UR5, 0x18 ;  /* 0x0000000504047291 */ /* 0x008fe2000f8ec0ff */
[----:B------:R-:W3:Y:S11]  /*0620*/  FENCE.VIEW.ASYNC.S ;  /* 0x00000000000073c6 */ /* 0x000ef60000000000 */
[----:B---3--:R3:W4:Y:S01]  /*0630*/  SYNCS.EXCH.64 URZ, [UR4], UR8 ;  /* 0x0000000804ff75b2 */ /* 0x0087220008000100 */
[----:B------:R3:W1:Y:S01]  /*0640*/  SYNCS.EXCH.64 URZ, [UR4+0x50], UR6 ;  /* 0x0000500604ff75b2 */ /* 0x0006620008000100 */
        /* <DEDUP_REMOVED lines=17> */
[----:B------:R3:W1:Y:S02]  /*0760*/  SYNCS.EXCH.64 URZ, [UR4+0x98], UR6 ;  /* 0x0000980604ff75b2 */ /* 0x0006640008000100 */
[----:B---3--:R-:W-:Y:S01]  /*0770*/  NOP ;  /* 0x0000000000007918 */ /* 0x008fe20000000000 */
.L_x_10:
[----:B------:R-:W-:Y:S05]  /*0780*/  BSYNC.RECONVERGENT B0 ;  /* 0x0000000000007941 */ /* 0x000fea0003800200 */
.L_x_9:
[----:B------:R-:W3:Y:S01]  /*0790*/  SHFL.IDX PT, R2, R75, RZ, 0x1f ;  /* 0x00001fff4b027589 */ /* 0x000ee200000e0000 */
[----:B------:R-:W-:Y:S01]  /*07a0*/  NOP ;  /* 0x0000000000007918 */ /* 0x000fe20000000000 */
[----:B---3--:R-:W-:-:S13]  /*07b0*/  ISETP.NE.AND P0, PT, R2, 0x1, PT ;  /* 0x000000010200780c */ /* 0x008fda0003f05270 */
[----:B------:R-:W-:Y:S05]  /*07c0*/  @P0 BRA `(.L_x_11) ;  /* 0x0000000000580947 */ /* 0x000fea0003800000 */
        /* <DEDUP_REMOVED lines=9> */
[----:B------:R-:W-:Y:S01]  /*0860*/  USHF.L.U32 UR6, UR6, 0x1, URZ ;  /* 0x0000000106067899 */ /* 0x000fe200080006ff */
[----:B------:R-:W-:Y:S01]  /*0870*/  ELECT P0, URZ, PT ;  /* 0x0000000000ff782f */ /* 0x000fe20003800000 */
[----:B---3--:R-:W-:Y:S01]  /*0880*/  ULEA UR4, UR4, UR5, 0x18 ;  /* 0x0000000504047291 */ /* 0x008fe2000f8ec0ff */
[----:B------:R-:W3:Y:S11]  /*0890*/  FENCE.VIEW.ASYNC.S ;  /* 0x00000000000073c6 */ /* 0x000ef60000000000 */
[----:B---3--:R3:W1:Y:S01]  /*08a0*/  SYNCS.EXCH.64 URZ, [UR4+0xa0], UR8 ;  /* 0x0000a00804ff75b2 */ /* 0x0086620008000100 */
[----:B------:R3:W1:Y:S01]  /*08b0*/  SYNCS.EXCH.64 URZ, [UR4+0xc0], UR6 ;  /* 0x0000c00604ff75b2 */ /* 0x0006620008000100 */
[----:B------:R3:W1:Y:S01]  /*08c0*/  SYNCS.EXCH.64 URZ, [UR4+0xa8], UR8 ;  /* 0x0000a80804ff75b2 */ /* 0x0006620008000100 */
[----:B------:R3:W1:Y:S01]  /*08d0*/  SYNCS.EXCH.64 URZ, [UR4+0xc8], UR6 ;  /* 0x0000c80604ff75b2 */ /* 0x0006620008000100 */
[----:B------:R3:W1:Y:S01]  /*08e0*/  SYNCS.EXCH.64 URZ, [UR4+0xb0], UR8 ;  /* 0x0000b00804ff75b2 */ /* 0x0006620008000100 */
[----:B------:R3:W1:Y:S01]  /*08f0*/  SYNCS.EXCH.64 URZ, [UR4+0xd0], UR6 ;  /* 0x0000d00604ff75b2 */ /* 0x0006620008000100 */
[----:B------:R3:W1:Y:S01]  /*0900*/  SYNCS.EXCH.64 URZ, [UR4+0xb8], UR8 ;  /* 0x0000b80804ff75b2 */ /* 0x0006620008000100 */
[----:B------:R3:W1:Y:S01]  /*0910*/  SYNCS.EXCH.64 URZ, [UR4+0xd8], UR6 ;  /* 0x0000d80604ff75b2 */ /* 0x0006620008000100 */
[----:B------:R-:W-:Y:S01]  /*0920*/  NOP ;  /* 0x0000000000007918 */ /* 0x000fe20000000000 */
.L_x_11:
[----:B------:R-:W2:Y:S01]  /*0930*/  SHFL.IDX PT, R2, R75, RZ, 0x1f ;  /* 0x00001fff4b027589 */ /* 0x000ea200000e0000 */
[----:B------:R-:W-:Y:S01]  /*0940*/  NOP ;  /* 0x0000000000007918 */ /* 0x000fe20000000000 */
[----:B--2---:R-:W-:-:S13]  /*0950*/  ISETP.NE.AND P0, PT, R2, 0x3, PT ;  /* 0x000000030200780c */ /* 0x004fda0003f05270 */
[----:B------:R-:W-:Y:S05]  /*0960*/  @P0 BRA `(.L_x_12) ;  /* 0x0000000000300947 */ /* 0x000fea0003800000 */
[----:B---3--:R-:W2:Y:S01]  /*0970*/  S2UR UR6, SR_CgaCtaId ;  /* 0x00000000000679c3 */ /* 0x008ea20000008800 */
[----:B------:R-:W-:Y:S01]  /*0980*/  UMOV UR4, 0x400 ;  /* 0x0000040000047882 */ /* 0x000fe20000000000 */
[----:B------:R-:W-:Y:S01]  /*0990*/  UMOV UR5, 0x20 ;  /* 0x0000002000057882 */ /* 0x000fe20000000000 */
[----:B------:R-:W-:Y:S01]  /*09a0*/  ELECT P0, URZ, PT ;  /* 0x0000000000ff782f */ /* 0x000fe20003800000 */
[----:B--2---:R-:W-:Y:S02]  /*09b0*/  ULEA UR6, UR6, UR4, 0x18 ;  /* 0x0000000406067291 */ /* 0x004fe4000f8ec0ff */
[----:B------:R-:W-:-:S04]  /*09c0*/  UIADD3 UR4, UPT, UPT, -UR5, 0x100000, URZ ;  /* 0x0010000005047890 */ /* 0x000fc8000fffe1ff */
[----:B------:R-:W-:Y:S02]  /*09d0*/  USHF.L.U32 UR5, UR4, 0xb, URZ ;  /* 0x0000000b04057899 */ /* 0x000fe400080006ff */
[----:B------:R-:W-:Y:S01]  /*09e0*/  USHF.L.U32 UR4, UR4, 0x1, URZ ;  /* 0x0000000104047899 */ /* 0x000fe200080006ff */
[----:B------:R-:W2:Y:S11]  /*09f0*/  FENCE.VIEW.ASYNC.S ;  /* 0x00000000000073c6 */ /* 0x000eb60000000000 */
[----:B--2---:R2:W3:Y:S01]  /*0a00*/  SYNCS.EXCH.64 URZ, [UR6+0xe0], UR4 ;  /* 0x0000e00406ff75b2 */ /* 0x0044e20008000100 */
[----:B------:R2:W1:Y:S01]  /*0a10*/  SYNCS.EXCH.64 URZ, [UR6+0xe8], UR4 ;  /* 0x0000e80406ff75b2 */ /* 0x0004620008000100 */
[----:B------:R-:W-:Y:S01]  /*0a20*/  NOP ;  /* 0x0000000000007918 */ /* 0x000fe20000000000 */
.L_x_12:
[----:B------:R-:W4:Y:S01]  /*0a30*/  SHFL.IDX PT, R2, R75, RZ, 0x1f ;  /* 0x00001fff4b027589 */ /* 0x000f2200000e0000 */
[----:B------:R-:W-:Y:S01]  /*0a40*/  NOP ;  /* 0x0000000000007918 */ /* 0x000fe20000000000 */
[----:B----4-:R-:W-:-:S13]  /*0a50*/  ISETP.NE.AND P0, PT, R2, 0x4, PT ;  /* 0x000000040200780c */ /* 0x010fda0003f05270 */
[----:B------:R-:W-:Y:S05]  /*0a60*/  @P0 BRA `(.L_x_13) ;  /* 0x00000000004c0947 */ /* 0x000fea0003800000 */
[----:B--23--:R-:W2:Y:S01]  /*0a70*/  S2UR UR6, SR_CgaCtaId ;  /* 0x00000000000679c3 */ /* 0x00cea20000008800 */
[----:B------:R-:W-:Y:S01]  /*0a80*/  UMOV UR4, 0x3a0 ;  /* 0x000003a000047882 */ /* 0x000fe20000000000 */
[----:B------:R-:W-:Y:S01]  /*0a90*/  UMOV UR5, 0x400 ;  /* 0x0000040000057882 */ /* 0x000fe20000000000 */
[----:B------:R-:W-:Y:S01]  /*0aa0*/  USEL UR4, UR4, 0x320, UP3 ;  /* 0x0000032004047887 */ /* 0x000fe20009800000 */
[----:B------:R-:W-:Y:S01]  /*0ab0*/  UMOV UR8, 0x1 ;  /* 0x0000000100087882 */ /* 0x000fe20000000000 */
[----:B------:R-:W-:Y:S01]  /*0ac0*/  ELECT P0, URZ, PT ;  /* 0x0000000000ff782f */ /* 0x000fe20003800000 */
[----:B------:R-:W-:-:S04]  /*0ad0*/  UIADD3 UR8, UPT, UPT, -UR8, 0x100000, URZ ;  /* 0x0010000008087890 */ /* 0x000fc8000fffe1ff */
[----:B------:R-:W-:Y:S02]  /*0ae0*/  USHF.L.U32 UR9, UR8, 0xb, URZ ;  /* 0x0000000b08097899 */ /* 0x000fe400080006ff */
[----:B------:R-:W-:Y:S02]  /*0af0*/  USHF.L.U32 UR8, UR8, 0x1, URZ ;  /* 0x0000000108087899 */ /* 0x000fe400080006ff */
[----:B--2---:R-:W-:Y:S02]  /*0b00*/  ULEA UR6, UR6, UR5, 0x18 ;  /* 0x0000000506067291 */ /* 0x004fe4000f8ec0ff */
[----:B------:R-:W-:-:S04]  /*0b10*/  UIADD3 UR4, UPT, UPT, -UR4, 0x100000, URZ ;  /* 0x0010000004047890 */ /* 0x000fc8000fffe1ff */
[----:B------:R-:W-:Y:S02]  /*0b20*/  USHF.L.U32 UR5, UR4, 0xb, URZ ;  /* 0x0000000b04057899 */ /* 0x000fe400080006ff */
[----:B------:R-:W-:Y:S01]  /*0b30*/  USHF.L.U32 UR4, UR4, 0x1, URZ ;  /* 0x0000000104047899 */ /* 0x000fe200080006ff */
[----:B------:R-:W2:Y:S03]  /*0b40*/  FENCE.VIEW.ASYNC.S ;  /* 0x00000000000073c6 */ /* 0x000ea60000000000 */
[----:B--2---:R4:W2:Y:S08]  /*0b50*/  SYNCS.EXCH.64 URZ, [UR6+0xf0], UR8 ;  /* 0x0000f00806ff75b2 */ /* 0x0048b00008000100 */
[----:B------:R4:W3:Y:S01]  /*0b60*/  SYNCS.EXCH.64 URZ, [UR6+0x100], UR4 ;  /* 0x0001000406ff75b2 */ /* 0x0008e20008000100 */
[----:B------:R4:W1:Y:S01]  /*0b70*/  SYNCS.EXCH.64 URZ, [UR6+0xf8], UR8 ;  /* 0x0000f80806ff75b2 */ /* 0x0008620008000100 */
[----:B------:R4:W1:Y:S02]  /*0b80*/  SYNCS.EXCH.64 URZ, [UR6+0x108], UR4 ;  /* 0x0001080406ff75b2 */ /* 0x0008640008000100 */
[----:B----4-:R-:W-:Y:S01]  /*0b90*/  NOP ;  /* 0x0000000000007918 */ /* 0x010fe20000000000 */
.L_x_13:
[----:B------:R-:W4:Y:S01]  /*0ba0*/  SHFL.IDX PT, R2, R75, RZ, 0x1f ;  /* 0x00001fff4b027589 */ /* 0x000f2200000e0000 */
[----:B------:R-:W-:Y:S01]  /*0bb0*/  NOP ;  /* 0x0000000000007918 */ /* 0x000fe20000000000 */
[----:B----4-:R-:W-:-:S13]  /*0bc0*/  ISETP.NE.AND P0, PT, R2, 0x5, PT ;  /* 0x000000050200780c */ /* 0x010fda0003f05270 */
[----:B------:R-:W-:Y:S05]  /*0bd0*/  @P0 BRA `(.L_x_14) ;  /* 0x0000000000580947 */ /* 0x000fea0003800000 */
[----:B--23--:R-:W2:Y:S01]  /*0be0*/  S2UR UR4, SR_CgaCtaId ;  /* 0x00000000000479c3 */ /* 0x00cea20000008800 */
        /* <DEDUP_REMOVED lines=10> */
[----:B--2---:R-:W-:Y:S01]  /*0c90*/  ULEA UR4, UR4, UR5, 0x18 ;  /* 0x0000000504047291 */ /* 0x004fe2000f8ec0ff */
[----:B------:R-:W2:Y:S11]  /*0ca0*/  FENCE.VIEW.ASYNC.S ;  /* 0x00000000000073c6 */ /* 0x000eb60000000000 */
[----:B--2---:R4:W2:Y:S01]  /*0cb0*/  SYNCS.EXCH.64 URZ, [UR4+0x110], UR8 ;  /* 0x0001100804ff75b2 */ /* 0x0048a20008000100 */
[----:B------:R4:W3:Y:S01]  /*0cc0*/  SYNCS.EXCH.64 URZ, [UR4+0x130], UR6 ;  /* 0x0001300604ff75b2 */ /* 0x0008e20008000100 */
[----:B------:R4:W1:Y:S01]  /*0cd0*/  SYNCS.EXCH.64 URZ, [UR4+0x118], UR8 ;  /* 0x0001180804ff75b2 */ /* 0x0008620008000100 */
[----:B------:R4:W1:Y:S01]  /*0ce0*/  SYNCS.EXCH.64 URZ, [UR4+0x138], UR6 ;  /* 0x0001380604ff75b2 */ /* 0x0008620008000100 */
[----:B------:R4:W1:Y:S01]  /*0cf0*/  SYNCS.EXCH.64 URZ, [UR4+0x120], UR8 ;  /* 0x0001200804ff75b2 */ /* 0x0008620008000100 */
[----:B------:R4:W1:Y:S01]  /*0d00*/  SYNCS.EXCH.64 URZ, [UR4+0x140], UR6 ;  /* 0x0001400604ff75b2 */ /* 0x0008620008000100 */
[----:B------:R4:W1:Y:S01]  /*0d10*/  SYNCS.EXCH.64 URZ, [UR4+0x128], UR8 ;  /* 0x0001280804ff75b2 */ /* 0x0008620008000100 */
[----:B------:R4:W1:Y:S02]  /*0d20*/  SYNCS.EXCH.64 URZ, [UR4+0x148], UR6 ;  /* 0x0001480604ff75b2 */ /* 0x0008640008000100 */
[----:B----4-:R-:W-:Y:S01]  /*0d30*/  NOP ;  /* 0x0000000000007918 */ /* 0x010fe20000000000 */
.L_x_14:
[----:B------:R-:W4:Y:S01]  /*0d40*/  SHFL.IDX PT, R2, R75, RZ, 0x1f ;  /* 0x00001fff4b027589 */ /* 0x000f2200000e0000 */
[----:B------:R-:W1:Y:S01]  /*0d50*/  S2UR UR45, SR_CgaCtaId ;  /* 0x00000000002d79c3 */ /* 0x000e620000008800 */
[----:B------:R-:W-:Y:S01]  /*0d60*/  NOP ;  /* 0x0000000000007918 */ /* 0x000fe20000000000 */
[----:B----4-:R-:W-:-:S13]  /*0d70*/  ISETP.NE.AND P0, PT, R2, 0x3, PT ;  /* 0x000000030200780c */ /* 0x010fda0003f05270 */
[----:B-1----:R-:W-:Y:S05]  /*0d80*/  @P0 BRA `(.L_x_15) ;  /* 0x0000000000340947 */ /* 0x002fea0003800000 */
[----:B--23--:R-:W-:Y:S01]  /*0d90*/  UMOV UR4, 0x400 ;  /* 0x0000040000047882 */ /* 0x00cfe20000000000 */
[----:B------:R-:W-:Y:S01]  /*0da0*/  UMOV UR6, 0x20 ;  /* 0x0000002000067882 */ /* 0x000fe20000000000 */
[----:B------:R-:W-:Y:S02]  /*0db0*/  ULEA UR4, UR45, UR4, 0x18 ;  /* 0x000000042d047291 */ /* 0x000fe4000f8ec0ff */
[----:B------:R-:W-:-:S04]  /*0dc0*/  UIADD3 UR6, UPT, UPT, -UR6, 0x100000, URZ ;  /* 0x0010000006067890 */ /* 0x000fc8000fffe1ff */
[----:B------:R-:W-:Y:S02]  /*0dd0*/  USHF.L.U32 UR7, UR6, 0xb, URZ ;  /* 0x0000000b06077899 */ /* 0x000fe400080006ff */
[----:B------:R-:W-:Y:S01]  /*0de0*/  USHF.L.U32 UR6, UR6, 0x1, URZ ;  /* 0x0000000106067899 */ /* 0x000fe200080006ff */
[----:B------:R-:W-:Y:S01]  /*0df0*/  ELECT P0, URZ, PT ;  /* 0x0000000000ff782f */ /* 0x000fe20003800000 */
[----:B------:R-:W1:Y:S10]  /*0e00*/  FENCE.VIEW.ASYNC.S ;  /* 0x00000000000073c6 */ /* 0x000e740000000000 */
[----:B-1----:R1:W4:Y:S01]  /*0e10*/  SYNCS.EXCH.64 URZ, [UR4+0x150], UR6 ;  /* 0x0001500604ff75b2 */ /* 0x0023220008000100 */
[----:B------:R1:W2:Y:S01]  /*0e20*/  SYNCS.EXCH.64 URZ, [UR4+0x160], UR6 ;  /* 0x0001600604ff75b2 */ /* 0x0002a20008000100 */
[----:B------:R1:W3:Y:S01]  /*0e30*/  SYNCS.EXCH.64 URZ, [UR4+0x158], UR6 ;  /* 0x0001580604ff75b2 */ /* 0x0002e20008000100 */
[----:B------:R1:W1:Y:S01]  /*0e40*/  SYNCS.EXCH.64 URZ, [UR4+0x168], UR6 ;  /* 0x0001680604ff75b2 */ /* 0x0002620008000100 */
[----:B------:R-:W-:Y:S01]  /*0e50*/  NOP ;  /* 0x0000000000007918 */ /* 0x000fe20000000000 */
.L_x_15:
[----:B-123--:R-:W1:Y:S01]  /*0e60*/  LDCU UR4, c[0x0][0x36c] ;  /* 0x00006d80ff0477ac */ /* 0x00ee620008000800 */
[----:B------:R-:W-:Y:S01]  /*0e70*/  ISETP.NE.OR P3, PT, R0, 0x2, !P3 ;  /* 0x000000020000780c */ /* 0x000fe20005f65670 */
[----:B------:R-:W-:Y:S01]  /*0e80*/  NOP ;  /* 0x0000000000007918 */ /* 0x000fe20000000000 */
[----:B------:R-:W-:Y:S01]  /*0e90*/  LOP3.LUT R0, R85, 0x1f, RZ, 0xc0, !PT ;  /* 0x0000001f55007812 */ /* 0x000fe200078ec0ff */
[----:B------:R-:W-:Y:S02]  /*0ea0*/  UISETP.NE.AND UP4, UPT, UR17, URZ, UPT ;  /* 0x000000ff1100728c */ /* 0x000fe4000bf85270 */
[----:B-1----:R-:W-:-:S09]  /*0eb0*/  UISETP.EQ.U32.AND UP5, UPT, UR4, 0x1, UPT ;  /* 0x000000010400788c */ /* 0x002fd2000bfa2070 */
[----:B------:R-:W-:Y:S05]  /*0ec0*/  BRA.U !UP5, `(.L_x_16) ;  /* 0x000000010d087547 */ /* 0x000fea000b800000 */
[----:B----4-:R-:W-:Y:S01]  /*0ed0*/  UCGABAR_ARV ;  /* 0x00000000000079c7 */ /* 0x010fe20008000000 */
[----:B------:R-:W-:Y:S05]  /*0ee0*/  BRA `(.L_x_17) ;  /* 0x0000000000047947 */ /* 0x000fea0003800000 */
.L_x_16:
[----:B----4-:R-:W-:Y:S01]  /*0ef0*/  NOP ;  /* 0x0000000000007918 */ /* 0x010fe20000000000 */
.L_x_17:
[----:B------:R-:W1:Y:S01]  /*0f00*/  S2UR UR7, SR_CTAID.X ;  /* 0x00000000000779c3 */ /* 0x000e620000002500 */
[----:B------:R-:W-:-:S05]  /*0f10*/  CS2R.32 R77, SR_CgaSize ;  /* 0x00000000004d7805 */ /* 0x000fca0000008a00 */
[----:B------:R-:W-:-:S05]  /*0f20*/  IMAD R77, R77, -0xa0, RZ ;  /* 0xffffff604d4d7824 */ /* 0x000fca00078e02ff */
[----:B------:R-:W-:-:S14]  /*0f30*/  R2UR UR5, R77 ;  /* 0x000000004d0572ca */ /* 0x000fdc00000e0000 */
[----:B------:R-:W2:Y:S01]  /*0f40*/  LDCU UR5, c[0x0][UR5+0x2b0] ;  /* 0x00005600050577ac */ /* 0x000ea20008000800 */
[----:B------:R-:W-:-:S05]  /*0f50*/  CS2R.32 R77, SR_CgaSize ;  /* 0x00000000004d7805 */ /* 0x000fca0000008a00 */
[----:B------:R-:W-:-:S05]  /*0f60*/  IMAD R77, R77, -0xa0, RZ ;  /* 0xffffff604d4d7824 */ /* 0x000fca00078e02ff */
[----:B------:R-:W-:-:S14]  /*0f70*/  R2UR UR4, R77 ;  /* 0x000000004d0472ca */ /* 0x000fdc00000e0000 */
[----:B------:R-:W3:Y:S01]  /*0f80*/  LDCU UR4, c[0x0][UR4+0x2b4] ;  /* 0x00005680040477ac */ /* 0x000ee20008000800 */
[----:B------:R-:W4:Y:S01]  /*0f90*/  S2UR UR8, SR_CTAID.Y ;  /* 0x00000000000879c3 */ /* 0x000f220000002600 */
[----:B------:R-:W-:-:S05]  /*0fa0*/  CS2R.32 R77, SR_CgaSize ;  /* 0x00000000004d7805 */ /* 0x000fca0000008a00 */
[----:B------:R-:W-:-:S05]  /*0fb0*/  IMAD R77, R77, -0xa0, RZ ;  /* 0xffffff604d4d7824 */ /* 0x000fca00078e02ff */
[----:B------:R-:W-:-:S14]  /*0fc0*/  R2UR UR9, R77 ;  /* 0x000000004d0972ca */ /* 0x000fdc00000e0000 */
[----:B------:R-:W3:Y:S01]  /*0fd0*/  LDCU UR9, c[0x0][UR9+0x2a0] ;  /* 0x00005400090977ac */ /* 0x000ee20008000800 */
[----:B------:R-:W-:-:S05]  /*0fe0*/  CS2R.32 R77, SR_CgaSize ;  /* 0x00000000004d7805 */ /* 0x000fca0000008a00 */
[----:B------:R-:W-:-:S05]  /*0ff0*/  IMAD R77, R77, -0xa0, RZ ;  /* 0xffffff604d4d7824 */ /* 0x000fca00078e02ff */
[----:B------:R-:W-:-:S14]  /*1000*/  R2UR UR10, R77 ;  /* 0x000000004d0a72ca */ /* 0x000fdc00000e0000 */
[----:B------:R-:W3:Y:S01]  /*1010*/  LDCU UR10, c[0x0][UR10+0x2a4] ;  /* 0x000054800a0a77ac */ /* 0x000ee20008000800 */
[----:B------:R-:W3:Y:S01]  /*1020*/  S2UR UR36, SR_CTAID.Z ;  /* 0x00000000002479c3 */ /* 0x000ee20000002700 */
[----:B------:R-:W3:Y:S01]  /*1030*/  LDCU UR21, c[0x0][0xb24] ;  /* 0x00016480ff1577ac */ /* 0x000ee20008000800 */
[----:B------:R-:W3:Y:S01]  /*1040*/  LDCU UR42, c[0x0][0xb24] ;  /* 0x00016480ff2a77ac */ /* 0x000ee20008000800 */
[----:B-1----:R-:W-:Y:S01]  /*1050*/  I2FP.F32.U32 R3, UR7 ;  /* 0x0000000700037c45 */ /* 0x002fe20008201000 */
[----:B------:R-:W1:Y:S04]  /*1060*/  LDCU UR28, c[0x0][0xb30] ;  /* 0x00016600ff1c77ac */ /* 0x000e680008000800 */
[----:B--2---:R-:W-:Y:S01]  /*1070*/  FMUL R3, R3, UR5 ;  /* 0x0000000503037c20 */ /* 0x004fe20008400000 */
[----:B------:R-:W-:Y:S01]  /*1080*/  USHF.L.U32 UR26, UR45, 0xa, URZ ;  /* 0x0000000a2d1a7899 */ /* 0x000fe200080006ff */
[----:B----4-:R-:W-:Y:S01]  /*1090*/  I2FP.F32.U32 R2, UR8 ;  /* 0x0000000800027c45 */ /* 0x010fe20008201000 */
[----:B------:R-:W-:Y:S01]  /*10a0*/  UMOV UR16, UR7 ;  /* 0x0000000700107c82 */ /* 0x000fe20008000000 */
[----:B------:R-:W-:-:S02]  /*10b0*/  UMOV UR20, UR8 ;  /* 0x0000000800147c82 */ /* 0x000fc40008000000 */
[----:B------:R-:W2:Y:S01]  /*10c0*/  F2I.U32.TRUNC.NTZ R3, R3 ;  /* 0x0000000300037305 */ /* 0x000ea2000020f000 */
[----:B---3--:R-:W-:Y:S01]  /*10d0*/  UISETP.GE.AND UP2, UPT, UR21, 0x1, UPT ;  /* 0x000000011500788c */ /* 0x008fe2000bf46270 */
[----:B------:R-:W-:-:S06]  /*10e0*/  FMUL R2, R2, UR4 ;  /* 0x0000000402027c20 */ /* 0x000fcc0008400000 */
[----:B------:R-:W3:Y:S01]  /*10f0*/  F2I.U32.TRUNC.NTZ R2, R2 ;  /* 0x0000000200027305 */ /* 0x000ee2000020f000 */
[----:B--2---:R-:W-:Y:S02]  /*1100*/  R2UR UR4, R3 ;  /* 0x00000000030472ca */ /* 0x004fe400000e0000 */
[----:B---3--:R-:W-:Y:S02]  /*1110*/  R2UR UR6, R2 ;  /* 0x00000000020672ca */ /* 0x008fe400000e0000 */
[----:B------:R-:W-:-:S09]  /*1120*/  PRMT R2, RZ, 0x7610, R2 ;  /* 0x00007610ff027816 */ /* 0x000fd20000000002 */
[----:B------:R-:W-:-:S04]  /*1130*/  UIADD3 UR5, UPT, UPT, -UR4, URZ, URZ ;  /* 0x000000ff04057290 */ /* 0x000fc8000fffe1ff */
[----:B------:R-:W-:Y:S02]  /*1140*/  UIMAD UR5, UR9, UR5, UR7 ;  /* 0x00000005090572a4 */ /* 0x000fe4000f8e0207 */
[----:B------:R-:W-:-:S04]  /*1150*/  UIADD3 UR4, UPT, UPT, -UR6, URZ, URZ ;  /* 0x000000ff06047290 */ /* 0x000fc8000fffe1ff */
[----:B------:R-:W-:Y:S01]  /*1160*/  IMAD.U32 R77, RZ, RZ, UR5 ;  /* 0x00000005ff4d7e24 */ /* 0x000fe2000f8e00ff */
[----:B------:R-:W-:-:S06]  /*1170*/  UIMAD UR4, UR10, UR4, UR8 ;  /* 0x000000040a0472a4 */ /* 0x000fcc000f8e0208 */
[----:B------:R-:W-:Y:S01]  /*1180*/  IMAD.U32 R76, RZ, RZ, UR4 ;  /* 0x00000004ff4c7e24 */ /* 0x000fe2000f8e00ff */
[----:B-1----:R-:W-:Y:S06]  /*1190*/  BRA.U UP4, `(.L_x_18) ;  /* 0x0000000104487547 */ /* 0x002fec000b800000 */
[----:B------:R-:W-:Y:S02]  /*11a0*/  R2UR UR4, R76 ;  /* 0x000000004c0472ca */ /* 0x000fe400000e0000 */
[----:B------:R-:W-:-:S11]  /*11b0*/  R2UR UR6, R77 ;  /* 0x000000004d0672ca */ /* 0x000fd600000e0000 */
[----:B------:R-:W-:Y:S02]  /*11c0*/  UISETP.NE.AND UP0, UPT, UR4, URZ, UPT ;  /* 0x000000ff0400728c */ /* 0x000fe4000bf05270 */
[----:B------:R-:W-:Y:S02]  /*11d0*/  UISETP.NE.AND UP1, UPT, UR4, 0x1, UPT ;  /* 0x000000010400788c */ /* 0x000fe4000bf25270 */
[----:B------:R-:W-:Y:S02]  /*11e0*/  UISETP.EQ.OR UP0, UPT, UR6, URZ, !UP0 ;  /* 0x000000ff0600728c */ /* 0x000fe4000c702670 */
[----:B------:R-:W-:Y:S02]  /*11f0*/  USEL UR5, URZ, 0x2, UP1 ;  /* 0x00000002ff057887 */ /* 0x000fe40008800000 */
[----:B------:R-:W-:Y:S02]  /*1200*/  USEL UR8, URZ, 0x1, !UP0 ;  /* 0x00000001ff087887 */ /* 0x000fe4000c000000 */
[----:B------:R-:W-:-:S02]  /*1210*/  UISETP.NE.AND UP0, UPT, UR4, 0x2, UPT ;  /* 0x000000020400788c */ /* 0x000fc4000bf05270 */
[----:B------:R-:W-:Y:S02]  /*1220*/  UISETP.NE.AND UP1, UPT, UR4, 0x3, UPT ;  /* 0x000000030400788c */ /* 0x000fe4000bf25270 */
[----:B------:R-:W-:Y:S02]  /*1230*/  USEL UR4, URZ, 0x4, UP0 ;  /* 0x00000004ff047887 */ /* 0x000fe40008000000 */
[----:B------:R-:W-:Y:S02]  /*1240*/  UISETP.NE.AND UP0, UPT, UR6, URZ, UPT ;  /* 0x000000ff0600728c */ /* 0x000fe4000bf05270 */
[----:B------:R-:W-:Y:S02]  /*1250*/  USEL UR6, URZ, 0x8, UP1 ;  /* 0x00000008ff067887 */ /* 0x000fe40008800000 */
[----:B------:R-:W-:Y:S02]  /*1260*/  USEL UR7, UR5, 0x2, UP0 ;  /* 0x0000000205077887 */ /* 0x000fe40008000000 */
[----:B------:R-:W-:-:S02]  /*1270*/  USEL UR4, UR4, 0x4, UP0 ;  /* 0x0000000404047887 */ /* 0x000fc40008000000 */
[----:B------:R-:W-:Y:S02]  /*1280*/  USEL UR5, UR6, 0x8, UP0 ;  /* 0x0000000806057887 */ /* 0x000fe40008000000 */
[----:B------:R-:W-:-:S04]  /*1290*/  UIADD3 UR4, UPT, UPT, UR4, UR7, UR8 ;  /* 0x0000000704047290 */ /* 0x000fc8000fffe008 */
[----:B------:R-:W-:-:S06]  /*12a0*/  UIADD3 UR4, UPT, UPT, UR4, UR5, URZ ;  /* 0x0000000504047290 */ /* 0x000fcc000fffe0ff */
[----:B------:R-:W-:Y:S02]  /*12b0*/  IMAD.U32 R2, RZ, RZ, UR4 ;  /* 0x00000004ff027e24 */ /* 0x000fe4000f8e00ff */
.L_x_18:
[----:B------:R-:W-:Y:S05]  /*12c0*/  BRA.U !UP2, `(.L_x_19) ;  /* 0x000000010ad47547 */ /* 0x000fea000b800000 */
[----:B------:R-:W1:Y:S01]  /*12d0*/  LDCU.128 UR12, c[0x0][0xb10] ;  /* 0x00016200ff0c77ac */ /* 0x000e620008000c00 */
[----:B------:R-:W2:Y:S01]  /*12e0*/  LDCU UR6, c[0x0][0x370] ;  /* 0x00006e00ff0677ac */ /* 0x000ea20008000800 */
[----:B------:R-:W3:Y:S01]  /*12f0*/  LDCU UR5, c[0x0][0x374] ;  /* 0x00006e80ff0577ac */ /* 0x000ee20008000800 */
[----:B------:R-:W4:Y:S01]  /*1300*/  LDCU UR27, c[0x0][0xb0c] ;  /* 0x00016180ff1b77ac */ /* 0x000f220008000800 */
[----:B------:R-:W4:Y:S01]  /*1310*/  LDCU UR4, c[0x0][0xb20] ;  /* 0x00016400ff0477ac */ /* 0x000f220008000800 */
[----:B------:R-:W4:Y:S01]  /*1320*/  LDCU.64 UR8, c[0x0][0xb28] ;  /* 0x00016500ff0877ac */ /* 0x000f220008000a00 */
[----:B-1----:R-:W-:Y:S02]  /*1330*/  UISETP.NE.AND UP0, UPT, UR14, 0x1, UPT ;  /* 0x000000010e00788c */ /* 0x002fe4000bf05270 */
[----:B---3--:R-:W-:Y:S02]  /*1340*/  UIMAD.WIDE.U32 UR10, UR5, UR15, URZ ;  /* 0x0000000f050a72a5 */ /* 0x008fe4000f8e00ff */
[----:B--2---:R-:W-:-:S02]  /*1350*/  UIMAD.WIDE.U32 UR22, UR6, UR12, URZ ;  /* 0x0000000c061672a5 */ /* 0x004fc4000f8e00ff */
[----:B----4-:R-:W-:Y:S02]  /*1360*/  UISETP.NE.AND UP1, UPT, UR27, 0x1, UPT ;  /* 0x000000011b00788c */ /* 0x010fe4000bf25270 */
[----:B------:R-:W-:Y:S01]  /*1370*/  UISETP.NE.AND UP2, UPT, UR21, 0x1, UPT ;  /* 0x000000011500788c */ /* 0x000fe2000bf45270 */
[----:B------:R-:W-:Y:S02]  /*1380*/  UMOV UR10, UR11 ;  /* 0x0000000b000a7c82 */ /* 0x000fe40008000000 */
[----:B------:R-:W-:Y:S01]  /*1390*/  UMOV UR22, UR23 ;  /* 0x0000001700167c82 */ /* 0x000fe20008000000 */
[----:B------:R-:W-:Y:S02]  /*13a0*/  @UP0 USHF.R.U32.HI UR5, URZ, UR4, UR10 ;  /* 0x00000004ff050299 */ /* 0x000fe4000801160a */
[----:B------:R-:W-:Y:S02]  /*13b0*/  UIMAD.WIDE.U32 UR24, UR20, UR15, URZ ;  /* 0x0000000f141872a5 */ /* 0x000fe4000f8e00ff */
[----:B------:R-:W-:-:S02]  /*13c0*/  UIMAD.WIDE.U32 UR10, UR5, UR8, URZ ;  /* 0x00000008050a72a5 */ /* 0x000fc4000f8e00ff */
[----:B------:R-:W-:Y:S02]  /*13d0*/  @UP1 USHF.R.U32.HI UR6, URZ, UR13, UR22 ;  /* 0x0000000dff061299 */ /* 0x000fe40008011616 */
[----:B------:R-:W-:Y:S02]  /*13e0*/  UIMAD.WIDE.U32 UR18, UR16, UR12, URZ ;  /* 0x0000000c101272a5 */ /* 0x000fe4000f8e00ff */
[----:B------:R-:W-:Y:S01]  /*13f0*/  UIMAD.WIDE.U32 UR22, UR6, UR8, URZ ;  /* 0x00000008061672a5 */ /* 0x000fe2000f8e00ff */
[----:B------:R-:W-:Y:S01]  /*1400*/  UMOV UR24, UR25 ;  /* 0x0000001900187c82 */ /* 0x000fe20008000000 */
[----:B------:R-:W-:Y:S01]  /*1410*/  UMOV UR10, UR11 ;  /* 0x0000000b000a7c82 */ /* 0x000fe20008000000 */
[----:B------:R-:W-:Y:S02]  /*1420*/  USHF.R.U32.HI UR24, URZ, UR4, UR24 ;  /* 0x00000004ff187299 */ /* 0x000fe40008011618 */
[----:B------:R-:W-:Y:S02]  /*1430*/  @UP2 USHF.R.U32.HI UR5, URZ, UR9, UR10 ;  /* 0x00000009ff052299 */ /* 0x000fe4000801160a */
[----:B------:R-:W-:Y:S01]  /*1440*/  UMOV UR7, UR23 ;  /* 0x0000001700077c82 */ /* 0x000fe20008000000 */
[----:B------:R-:W-:Y:S01]  /*1450*/  UMOV UR18, UR19 ;  /* 0x0000001300127c82 */ /* 0x000fe20008000000 */
[----:B------:R-:W-:-:S02]  /*1460*/  @UP2 USHF.R.U32.HI UR6, URZ, UR9, UR7 ;  /* 0x00000009ff062299 */ /* 0x000fc40008011607 */
[----:B------:R-:W-:Y:S02]  /*1470*/  USHF.R.U32.HI UR13, URZ, UR13, UR18 ;  /* 0x0000000dff0d7299 */ /* 0x000fe40008011612 */
[----:B------:R-:W-:Y:S02]  /*1480*/  USEL UR4, UR20, UR24, !UP0 ;  /* 0x0000001814047287 */ /* 0x000fe4000c000000 */
[----:B------:R-:W-:Y:S02]  /*1490*/  UIMAD UR7, UR5, UR21, URZ ;  /* 0x00000015050772a4 */ /* 0x000fe4000f8e02ff */
[----:B------:R-:W-:Y:S02]  /*14a0*/  USEL UR5, UR16, UR13, !UP1 ;  /* 0x0000000d10057287 */ /* 0x000fe4000c800000 */
[----:B------:R-:W-:Y:S02]  /*14b0*/  UIMAD UR12, UR6, UR21, URZ ;  /* 0x00000015060c72a4 */ /* 0x000fe4000f8e02ff */
[----:B------:R-:W-:-:S02]  /*14c0*/  UISETP.GE.AND UP0, UPT, UR4, UR7, UPT ;  /* 0x000000070400728c */ /* 0x000fc4000bf06270 */
[----:B------:R-:W-:Y:S02]  /*14d0*/  UIMAD.WIDE.U32 UR10, UR4, UR8, URZ ;  /* 0x00000008040a72a5 */ /* 0x000fe4000f8e00ff */
[----:B------:R-:W-:Y:S02]  /*14e0*/  UISETP.GE.OR UP0, UPT, UR5, UR12, UP0 ;  /* 0x0000000c0500728c */ /* 0x000fe40008706670 */
[----:B------:R-:W-:Y:S02]  /*14f0*/  UIMAD.WIDE.U32 UR12, UR5, UR8, URZ ;  /* 0x00000008050c72a5 */ /* 0x000fe4000f8e00ff */
[----:B------:R-:W-:Y:S01]  /*1500*/  UIADD3 UR10, UPT, UPT, -UR4, URZ, URZ ;  /* 0x000000ff040a7290 */ /* 0x000fe2000fffe1ff */
[----:B------:R-:W-:Y:S01]  /*1510*/  UMOV UR8, UR11 ;  /* 0x0000000b00087c82 */ /* 0x000fe20008000000 */
[----:B------:R-:W-:Y:S02]  /*1520*/  UIADD3 UR11, UPT, UPT, -UR5, URZ, URZ ;  /* 0x000000ff050b7290 */ /* 0x000fe4000fffe1ff */
[----:B------:R-:W-:-:S03]  /*1530*/  USHF.R.U32.HI UR8, URZ, UR9, UR8 ;  /* 0x00000009ff087299 */ /* 0x000fc60008011608 */
[----:B------:R-:W-:Y:S01]  /*1540*/  @!UP0 UMOV UR7, UR13 ;  /* 0x0000000d00078c82 */ /* 0x000fe20008000000 */
[----:B------:R-:W-:Y:S02]  /*1550*/  UIMAD UR20, UR14, UR10, UR20 ;  /* 0x0000000a0e1472a4 */ /* 0x000fe4000f8e0214 */
[----:B------:R-:W-:Y:S02]  /*1560*/  USEL UR8, UR4, UR8, !UP2 ;  /* 0x0000000804087287 */ /* 0x000fe4000d000000 */
[----:B------:R-:W-:Y:S02]  /*1570*/  @!UP0 USHF.R.U32.HI UR7, URZ, UR9, UR7 ;  /* 0x00000009ff078299 */ /* 0x000fe40008011607 */
[----:B------:R-:W-:Y:S02]  /*1580*/  UIADD3 UR9, UPT, UPT, -UR8, URZ, URZ ;  /* 0x000000ff08097290 */ /* 0x000fe4000fffe1ff */
[----:B------:R-:W-:Y:S02]  /*1590*/  @!UP0 USEL UR7, UR5, UR7, !UP2 ;  /* 0x0000000705078287 */ /* 0x000fe4000d000000 */
[----:B------:R-:W-:-:S02]  /*15a0*/  UIMAD UR9, UR21, UR9, UR4 ;  /* 0x00000009150972a4 */ /* 0x000fc4000f8e0204 */
[----:B------:R-:W-:Y:S02]  /*15b0*/  @!UP0 UIADD3 UR8, UPT, UPT, UR8, -UR7, URZ ;  /* 0x8000000708088290 */ /* 0x000fe4000fffe0ff */
[----:B------:R-:W-:Y:S02]  /*15c0*/  @!UP0 UIMAD UR6, UR9, UR6, UR7 ;  /* 0x00000006090682a4 */ /* 0x000fe4000f8e0207 */
[----:B------:R-:W-:Y:S02]  /*15d0*/  @!UP0 UIMAD UR4, UR8, UR21, UR5 ;  /* 0x00000015080482a4 */ /* 0x000fe4000f8e0205 */
[----:B------:R-:W-:Y:S02]  /*15e0*/  UIMAD UR16, UR27, UR11, UR16 ;  /* 0x0000000b1b1072a4 */ /* 0x000fe4000f8e0210 */
[----:B------:R-:W-:Y:S01]  /*15f0*/  UIMAD UR20, UR4, UR14, UR20 ;  /* 0x0000000e041472a4 */ /* 0x000fe2000f8e0214 */
[----:B------:R-:W-:Y:S02]  /*1600*/  @!UP0 UMOV UR5, UR6 ;  /* 0x0000000600058c82 */ /* 0x000fe40008000000 */
[----:B------:R-:W-:-:S12]  /*1610*/  UIMAD UR16, UR5, UR27, UR16 ;  /* 0x0000001b051072a4 */ /* 0x000fd8000f8e0210 */
.L_x_19:
[----:B------:R-:W-:Y:S02]  /*1620*/  UISETP.NE.AND UP1, UPT, UR28, 0x1, UPT ;  /* 0x000000011c00788c */ /* 0x000fe4000bf25270 */
[----:B------:R-:W-:Y:S02]  /*1630*/  UISETP.NE.AND UP0, UPT, UR17, 0x2, UPT ;  /* 0x000000021100788c */ /* 0x000fe4000bf05270 */
[----:B------:R-:W-:-:S05]  /*1640*/  ULOP3.LUT UR24, UR26, 0xc00, URZ, 0xc0, !UPT ;  /* 0x00000c001a187892 */ /* 0x000fca000f8ec0ff */
[----:B------:R-:W-:Y:S07]  /*1650*/  BRA.U UP1, `(.L_x_20) ;  /* 0x0000000101447547 */ /* 0x000fee000b800000 */
[----:B------:R-:W1:Y:S01]  /*1660*/  LDCU.128 UR8, c[0x0][0xb10] ;  /* 0x00016200ff0877ac */ /* 0x000e620008000c00 */
[----:B------:R-:W2:Y:S01]  /*1670*/  LDCU UR12, c[0x0][0xb0c] ;  /* 0x00016180ff0c77ac */ /* 0x000ea20008000800 */
[----:B------:R-:W3:Y:S01]  /*1680*/  LDCU UR13, c[0x0][0xb20] ;  /* 0x00016400ff0d77ac */ /* 0x000ee20008000800 */
[----:B-1----:R-:W-:Y:S02]  /*1690*/  UIMAD.WIDE.U32 UR6, UR16, UR8, URZ ;  /* 0x00000008100672a5 */ /* 0x002fe4000f8e00ff */
[----:B------:R-:W-:Y:S02]  /*16a0*/  UIMAD.WIDE.U32 UR4, UR20, UR11, URZ ;  /* 0x0000000b140472a5 */ /* 0x000fe4000f8e00ff */
[----:B--2---:R-:W-:Y:S02]  /*16b0*/  UISETP.NE.AND UP2, UPT, UR12, 0x1, UPT ;  /* 0x000000010c00788c */ /* 0x004fe4000bf45270 */
[----:B------:R-:W-:Y:S01]  /*16c0*/  UISETP.NE.AND UP1, UPT, UR10, 0x1, UPT ;  /* 0x000000010a00788c */ /* 0x000fe2000bf25270 */
[----:B------:R-:W-:-:S02]  /*16d0*/  UMOV UR6, UR7 ;  /* 0x0000000700067c82 */ /* 0x000fc40008000000 */
[----:B------:R-:W-:Y:S01]  /*16e0*/  UMOV UR4, UR5 ;  /* 0x0000000500047c82 */ /* 0x000fe20008000000 */
[----:B------:R-:W-:Y:S02]  /*16f0*/  USHF.R.U32.HI UR6, URZ, UR9, UR6 ;  /* 0x00000009ff067299 */ /* 0x000fe40008011606 */
[----:B---3--:R-:W-:Y:S02]  /*1700*/  USHF.R.U32.HI UR4, URZ, UR13, UR4 ;  /* 0x0000000dff047299 */ /* 0x008fe40008011604 */
[----:B------:R-:W-:Y:S02]  /*1710*/  USEL UR5, UR16, UR6, !UP2 ;  /* 0x0000000610057287 */ /* 0x000fe4000d000000 */
[----:B------:R-:W-:-:S04]  /*1720*/  USEL UR4, UR20, UR4, !UP1 ;  /* 0x0000000414047287 */ /* 0x000fc8000c800000 */
[----:B------:R-:W-:Y:S02]  /*1730*/  UIADD3 UR6, UPT, UPT, UR5, -UR4, URZ ;  /* 0x8000000405067290 */ /* 0x000fe4000fffe0ff */
[----:B------:R-:W-:Y:S02]  /*1740*/  UIADD3 UR4, UPT, UPT, -UR5, UR4, URZ ;  /* 0x0000000405047290 */ /* 0x000fe4000fffe1ff */
[----:B------:R-:W-:Y:S02]  /*1750*/  UIMAD UR20, UR6, UR10, UR20 ;  /* 0x0000000a061472a4 */ /* 0x000fe4000f8e0214 */
[----:B------:R-:W-:-:S12]  /*1760*/  UIMAD UR16, UR4, UR12, UR16 ;  /* 0x0000000c041072a4 */ /* 0x000fd8000f8e0210 */
.L_x_20:
[----:B------:R-:W-:Y:S05]  /*1770*/  BRA.U !UP5, `(.L_x_21) ;  /* 0x000000010d0c7547 */ /* 0x000fea000b800000 */
[----:B------:R-:W-:Y:S01]  /*1780*/  UCGABAR_WAIT ;  /* 0x0000000000007dc7 */ /* 0x000fe20008000000 */
[----:B------:R-:W-:Y:S01]  /*1790*/  CCTL.IVALL ;  /* 0x00000000ff00798f */ /* 0x000fe20002000000 */
[----:B------:R-:W-:Y:S05]  /*17a0*/  BRA `(.L_x_22) ;  /* 0x0000000000047947 */ /* 0x000fea0003800000 */
.L_x_21:
[----:B------:R-:W-:Y:S06]  /*17b0*/  BAR.SYNC.DEFER_BLOCKING 0x0 ;  /* 0x0000000000007b1d */ /* 0x000fec0000010000 */
.L_x_22:
[----:B------:R-:W-:Y:S05]  /*17c0*/  BRA.U UP0, `(.L_x_23) ;  /* 0x00000015009c7547 */ /* 0x000fea000b800000 */
[----:B------:R-:W1:Y:S01]  /*17d0*/  LDCU UR6, c[0x0][0x38c] ;  /* 0x00007180ff0677ac */ /* 0x000e620008000800 */
[----:B------:R-:W-:Y:S01]  /*17e0*/  PLOP3.LUT P1, PT, PT, PT, UP3, 0x80, 0x8 ;  /* 0x000000000008781c */ /* 0x000fe20003f2f038 */
[----:B------:R-:W-:Y:S01]  /*17f0*/  IMAD.MOV.U32 R12, RZ, RZ, 0x1 ;  /* 0x00000001ff0c7424 */ /* 0x000fe200078e00ff */
[----:B------:R-:W-:Y:S01]  /*1800*/  ISETP.EQ.OR P2, PT, R0, RZ, P3 ;  /* 0x000000ff0000720c */ /* 0x000fe20001f42670 */
[----:B------:R-:W-:Y:S01]  /*1810*/  UISETP.NE.AND UP1, UPT, UR17, URZ, UPT ;  /* 0x000000ff1100728c */ /* 0x000fe2000bf25270 */
[----:B------:R-:W-:Y:S02]  /*1820*/  PLOP3.LUT P1, PT, P1, PT, PT, 0x8, 0x80 ;  /* 0x000000000080781c */ /* 0x000fe40000f2e170 */
[----:B------:R-:W-:Y:S01]  /*1830*/  CS2R R10, SRZ ;  /* 0x00000000000a7805 */ /* 0x000fe2000001ff00 */
[----:B------:R-:W-:Y:S01]  /*1840*/  IMAD.MOV.U32 R9, RZ, RZ, RZ ;  /* 0x000000ffff097224 */ /* 0x000fe200078e00ff */
[----:B------:R-:W2:Y:S01]  /*1850*/  LDCU UR39, c[0x0][0x370] ;  /* 0x00006e00ff2777ac */ /* 0x000ea20008000800 */
[----:B------:R-:W-:Y:S01]  /*1860*/  IMAD.MOV.U32 R8, RZ, RZ, 0x1 ;  /* 0x00000001ff087424 */ /* 0x000fe200078e00ff */
[----:B------:R-:W-:Y:S01]  /*1870*/  USEL UR25, UR43, 0x2, UP1 ;  /* 0x000000022b197887 */ /* 0x000fe20008800000 */
[----:B------:R-:W3:Y:S01]  /*1880*/  LDCU.64 UR28, c[0x0][0x348] ;  /* 0x00006900ff1c77ac */ /* 0x000ee20008000a00 */
[----:B-1----:R-:W-:-:S02]  /*1890*/  UIADD3 UR5, UPT, UPT, UR6, 0x3f, URZ ;  /* 0x0000003f06057890 */ /* 0x002fc4000fffe0ff */
[----:B------:R-:W-:Y:S02]  /*18a0*/  USHF.R.U32.HI UR44, URZ, 0x6, UR24 ;  /* 0x00000006ff2c7899 */ /* 0x000fe40008011618 */
[----:B------:R-:W-:Y:S02]  /*18b0*/  USHF.R.S32.HI UR4, URZ, 0x1f, UR5 ;  /* 0x0000001fff047899 */ /* 0x000fe40008011405 */
[----:B------:R-:W-:Y:S02]  /*18c0*/  UIADD3 UR46, UPT, UPT, UR6, 0x7e, URZ ;  /* 0x0000007e062e7890 */ /* 0x000fe4000fffe0ff */
[----:B------:R-:W-:Y:S01]  /*18d0*/  ULEA.HI UR4, UR4, UR5, URZ, 0x6 ;  /* 0x0000000504047291 */ /* 0x000fe2000f8f30ff */
[----:B------:R-:W1:Y:S03]  /*18e0*/  LDCU UR38, c[0x0][0x374] ;  /* 0x00006e80ff2677ac */ /* 0x000e660008000800 */
[----:B------:R-:W-:-:S02]  /*18f0*/  USHF.R.S32.HI UR41, URZ, 0x6, UR4 ;  /* 0x00000006ff297899 */ /* 0x000fc40008011404 */
[----:B------:R-:W-:Y:S02]  /*1900*/  UIADD3 UR4, UPT, UPT, UR6, -0x1, URZ ;  /* 0xffffffff06047890 */ /* 0x000fe4000fffe0ff */
[----:B------:R-:W-:Y:S02]  /*1910*/  UISETP.LT.U32.AND UP0, UPT, UR41, 0xa, UPT ;  /* 0x0000000a2900788c */ /* 0x000fe4000bf01070 */
[----:B------:R-:W-:Y:S02]  /*1920*/  UISETP.GE.U32.AND UP2, UPT, UR4, -0x7f, UPT ;  /* 0xffffff810400788c */ /* 0x000fe4000bf46070 */
[----:B------:R-:W-:Y:S01]  /*1930*/  USEL UR40, UR41, 0xa, UP0 ;  /* 0x0000000a29287887 */ /* 0x000fe20008000000 */
[----:B------:R-:W-:-:S03]  /*1940*/  UMOV UR5, URZ ;  /* 0x000000ff00057c82 */ /* 0x000fc60008000000 */
[----:B------:R-:W-:Y:S02]  /*1950*/  UIADD3 UR21, UPT, UPT, UR40, -0x1, URZ ;  /* 0xffffffff28157890 */ /* 0x000fe4000fffe0ff */
[----:B------:R-:W-:-:S03]  /*1960*/  UIADD3 UR43, UPT, UPT, UR41, -UR40, URZ ;  /* 0x80000028292b7290 */ /* 0x000fc6000fffe0ff */
[----:B------:R-:W-:-:S04]  /*1970*/  @UP2 UIADD3 UR21, UPT, UPT, UR40, URZ, URZ ;  /* 0x000000ff28152290 */ /* 0x000fc8000fffe0ff */
[----:B-123--:R-:W-:-:S12]  /*1980*/  UIADD3 UR21, UPT, UPT, UR21, 0x1, URZ ;  /* 0x0000000115157890 */ /* 0x00efd8000fffe0ff */
.L_x_43:
[----:B------:R-:W-:Y:S01]  /*1990*/  UISETP.NE.AND UP0, UPT, UR45, URZ, UPT ;  /* 0x000000ff2d00728c */ /* 0x000fe2000bf05270 */
[----:B------:R-:W1:Y:S08]  /*19a0*/  S2UR UR45, SR_CgaCtaId ;  /* 0x00000000002d79c3 */ /* 0x000e700000008800 */
[----:B------:R-:W-:Y:S05]  /*19b0*/  BRA.U UP0, `(.L_x_24) ;  /* 0x0000000100347547 */ /* 0x000fea000b800000 */
[----:B------:R-:W2:Y:S01]  /*19c0*/  S2R R0, SR_CgaCtaId ;  /* 0x0000000000007919 */ /* 0x000ea20000008800 */
[----:B------:R-:W-:-:S04]  /*19d0*/  MOV R2, 0x400 ;  /* 0x0000040000027802 */ /* 0x000fc80000000f00 */
[----:B--2---:R-:W-:Y:S02]  /*19e0*/  LEA R0, R0, R2, 0x18 ;  /* 0x0000000200007211 */ /* 0x004fe400078ec0ff */
[----:B------:R-:W-:-:S03]  /*19f0*/  SHF.L.U32 R2, R8, 0x1f, RZ ;  /* 0x0000001f08027819 */ /* 0x000fc600000006ff */
[----:B------:R-:W-:-:S04]  /*1a00*/  IMAD R0, R9, 0x8, R0 ;  /* 0x0000000809007824 */ /* 0x000fc800078e0200 */
[----:B------:R-:W2:Y:S02]  /*1a10*/  SYNCS.PHASECHK.TRANS64.TRYWAIT P0, [R0+URZ+0x160], R2 ;  /* 0x00016002000075a7 */ /* 0x000ea400080011ff */
[----:B--2---:R-:W-:Y:S05]  /*1a20*/  @!P0 BRA `(.L_x_25) ;  /* 0x0000008000488947 */ /* 0x004fea0003800000 */
.L_x_139:
[----:B------:R-:W-:Y:S01]  /*1a30*/  VIADD R9, R9, 0x1 ;  /* 0x0000000109097836 */ /* 0x000fe20000000000 */
[----:B------:R2:W-:Y:S04]  /*1a40*/  SYNCS.ARRIVE.TRANS64.A1T0 RZ, [R0+URZ+0x150], RZ ;  /* 0x000150ff00ff79a7 */ /* 0x0005e800081000ff */
[----:B------:R-:W-:-:S04]  /*1a50*/  ISETP.NE.AND P0, PT, R9, 0x2, PT ;  /* 0x000000020900780c */ /* 0x000fc80003f05270 */
[----:B------:R-:W-:Y:S02]  /*1a60*/  SEL R9, R9, RZ, P0 ;  /* 0x000000ff09097207 */ /* 0x000fe40000000000 */
[----:B--2---:R-:W-:-:S04]  /*1a70*/  SEL R0, RZ, 0x1, P0 ;  /* 0x00000001ff007807 */ /* 0x004fc80000000000 */
[----:B------:R-:W-:-:S07]  /*1a80*/  LOP3.LUT R8, R8, R0, RZ, 0x3c, !PT ;  /* 0x0000000008087212 */ /* 0x000fce00078e3cff */
.L_x_24:
[----:B------:R-:W-:Y:S01]  /*1a90*/  UMOV UR6, 0x400 ;  /* 0x0000040000067882 */ /* 0x000fe20000000000 */
[----:B------:R-:W-:Y:S01]  /*1aa0*/  SHF.L.U32 R0, R12, 0x1f, RZ ;  /* 0x0000001f0c007819 */ /* 0x000fe200000006ff */
[----:B-1----:R-:W-:Y:S02]  /*1ab0*/  ULEA UR6, UR45, UR6, 0x18 ;  /* 0x000000062d067291 */ /* 0x002fe4000f8ec0ff */
[----:B------:R-:W-:Y:S02]  /*1ac0*/  UISETP.GE.U32.AND UP0, UPT, UR46, 0x7f, UPT ;  /* 0x0000007f2e00788c */ /* 0x000fe4000bf06070 */
[----:B------:R-:W-:Y:S02]  /*1ad0*/  ULEA UR4, UR5, UR6, 0x3 ;  /* 0x0000000605047291 */ /* 0x000fe4000f8e18ff */
[----:B------:R-:W-:Y:S02]  /*1ae0*/  USHF.L.U32 UR11, UR20, 0x8, URZ ;  /* 0x00000008140b7899 */ /* 0x000fe400080006ff */
[----:B------:R-:W-:Y:S01]  /*1af0*/  ULEA UR35, UR16, UR44, 0x6 ;  /* 0x0000002c10237291 */ /* 0x000fe2000f8e30ff */
[----:B------:R-:W-:-:S04]  /*1b00*/  UMOV UR13, URZ ;  /* 0x000000ff000d7c82 */ /* 0x000fc80008000000 */
[----:B------:R1:W2:Y:S01]  /*1b10*/  SYNCS.PHASECHK.TRANS64.TRYWAIT P0, [UR4+0x50], R0 ;  /* 0x00005000ff0075a7 */ /* 0x0002a20008001104 */
[----:B------:R-:W-:Y:S06]  /*1b20*/  BRA.U !UP0, `(.L_x_26) ;  /* 0x0000000108bc7547 */ /* 0x000fec000b800000 */
[----:B------:R-:W-:Y:S01]  /*1b30*/  UMOV UR7, URZ ;  /* 0x000000ff00077c82 */ /* 0x000fe20008000000 */
[----:B------:R-:W-:-:S05]  /*1b40*/  UMOV UR4, UR5 ;  /* 0x0000000500047c82 */ /* 0x000fca0008000000 */
.L_x_32:
[----:B------:R-:W-:Y:S01]  /*1b50*/  ULEA UR33, UR4, UR6, 0x3 ;  /* 0x0000000604217291 */ /* 0x000fe2000f8e18ff */
[----:B--2---:R-:W-:Y:S01]  /*1b60*/  @!P3 MOV R2, 0x5000 ;  /* 0x000050000002b802 */ /* 0x004fe20000000f00 */
[----:B--2-4-:R-:W-:Y:S10]  /*1b70*/  @P0 BRA `(.L_x_27) ;  /* 0x00000000000c0947 */ /* 0x014ff40003800000 */
[----:B------:R-:W-:-:S04]  /*1b80*/  SHF.L.U32 R3, R12, 0x1f, RZ ;  /* 0x0000001f0c037819 */ /* 0x000fc800000006ff */
[----:B------:R-:W2:Y:S02]  /*1b90*/  SYNCS.PHASECHK.TRANS64.TRYWAIT P0, [UR33+0x50], R3 ;  /* 0x00005003ff0075a7 */ /* 0x000ea40008001121 */
[----:B--2---:R-:W-:Y:S05]  /*1ba0*/  @!P0 BRA `(.L_x_28) ;  /* 0x0000007c00fc8947 */ /* 0x004fea0003800000 */
.L_x_27:
[----:B------:R2:W-:Y:S01]  /*1bb0*/  @!P3 SYNCS.ARRIVE.TRANS64 RZ, [UR33], R2 ;  /* 0x00000002ffffb9a7 */ /* 0x0005e20008000021 */
[----:B------:R-:W-:-:S04]  /*1bc0*/  ULOP3.LUT UR5, UR25, 0x2, URZ, 0xfc, !UPT ;  /* 0x0000000219057892 */ /* 0x000fc8000f8efcff */
[----:B------:R-:W-:-:S09]  /*1bd0*/  UISETP.NE.AND UP0, UPT, UR5, 0x2, UPT ;  /* 0x000000020500788c */ /* 0x000fd2000bf05270 */
[----:B------:R-:W-:Y:S05]  /*1be0*/  BRA.U UP0, `(.L_x_29) ;  /* 0x0000000100047547 */ /* 0x000fea000b800000 */
[----:B------:R-:W-:Y:S05]  /*1bf0*/  BPT.TRAP 0x1 ;  /* 0x000000040000795c */ /* 0x000fea0000300000 */
.L_x_29:
[----:B------:R-:W-:Y:S04]  /*1c00*/  BSSY.RECONVERGENT B0, `(.L_x_30) ;  /* 0x0000003000007945 */ /* 0x000fe80003800200 */
[----:B------:R-:W-:Y:S05]  /*1c10*/  @P2 BRA `(.L_x_31) ;  /* 0x0000000000042947 */ /* 0x000fea0003800000 */
[----:B------:R-:W-:Y:S05]  /*1c20*/  BPT.TRAP 0x1 ;  /* 0x000000040000795c */ /* 0x000fea0000300000 */
.L_x_31:
[----:B------:R-:W-:Y:S05]  /*1c30*/  BSYNC.RECONVERGENT B0 ;  /* 0x0000000000007941 */ /* 0x000fea0003800200 */
.L_x_30:
[----:B------:R-:W-:Y:S02]  /*1c40*/  UIADD3 UR5, UPT, UPT, UR4, 0x1, URZ ;  /* 0x0000000104057890 */ /* 0x000fe4000fffe0ff */
[----:B------:R-:W-:Y:S02]  /*1c50*/  ULEA UR32, UR4, UR24, 0xc ;  /* 0x0000001804207291 */ /* 0x000fe4000f8e60ff */
[----:B------:R-:W-:Y:S02]  /*1c60*/  UISETP.NE.AND UP0, UPT, UR5, 0xa, UPT ;  /* 0x0000000a0500788c */ /* 0x000fe4000bf05270 */
[----:B------:R-:W-:Y:S02]  /*1c70*/  UIADD3 UR16, UP1, UPT, UR28, 0x80, URZ ;  /* 0x000000801c107890 */ /* 0x000fe4000ff3e0ff */
[----:B------:R-:W-:Y:S02]  /*1c80*/  USEL UR9, URZ, 0x1, UP0 ;  /* 0x00000001ff097887 */ /* 0x000fe40008000000 */
[----:B------:R-:W-:-:S02]  /*1c90*/  USEL UR5, UR5, URZ, UP0 ;  /* 0x000000ff05057287 */ /* 0x000fc40008000000 */
[----:B------:R-:W-:Y:S02]  /*1ca0*/  UIADD3 UR14, UP0, UPT, UR28, 0x180, URZ ;  /* 0x000001801c0e7890 */ /* 0x000fe4000ff1e0ff */
[----:B------:R-:W-:Y:S01]  /*1cb0*/  ULEA UR8, UR5, UR6, 0x3 ;  /* 0x0000000605087291 */ /* 0x000fe2000f8e18ff */
[----:B------:R-:W-:Y:S01]  /*1cc0*/  LOP3.LUT R12, R12, UR9, RZ, 0x3c, !PT ;  /* 0x000000090c0c7c12 */ /* 0x000fe2000f8e3cff */
[----:B------:R-:W-:Y:S02]  /*1cd0*/  USHF.L.U32 UR34, UR7, 0x6, URZ ;  /* 0x0000000607227899 */ /* 0x000fe400080006ff */
[----:B------:R-:W-:Y:S01]  /*1ce0*/  UIADD3.X UR17, UPT, UPT, URZ, UR29, URZ, UP1, !UPT ;  /* 0x0000001dff117290 */ /* 0x000fe20008ffe4ff */
[----:B-1----:R-:W-:Y:S01]  /*1cf0*/  SHF.L.U32 R0, R12, 0x1f, RZ ;  /* 0x0000001f0c007819 */ /* 0x002fe200000006ff */
[----:B------:R-:W-:Y:S02]  /*1d00*/  UIADD3 UR32, UPT, UPT, UR6, 0x6400, UR32 ;  /* 0x0000640006207890 */ /* 0x000fe4000fffe020 */
[----:B------:R-:W-:Y:S01]  /*1d10*/  UIADD3.X UR15, UPT, UPT, URZ, UR29, URZ, UP0, !UPT ;  /* 0x0000001dff0f7290 */ /* 0x000fe200087fe4ff */
[----:B------:R3:W4:Y:S01]  /*1d20*/  SYNCS.PHASECHK.TRANS64.TRYWAIT P0, [UR8+0x50], R0 ;  /* 0x00005000ff0075a7 */ /* 0x0007220008001108 */
[----:B------:R-:W-:Y:S01]  /*1d30*/  ULEA UR8, UR4, UR6, 0xe ;  /* 0x0000000604087291 */ /* 0x000fe2000f8e70ff */
[----:B------:R-:W-:Y:S01]  /*1d40*/  UMOV UR13, 0xf0000 ;  /* 0x000f0000000d7882 */ /* 0x000fe20000000000 */
[----:B------:R-:W-:-:S02]  /*1d50*/  UMOV UR18, 0x0 ;  /* 0x0000000000127882 */ /* 0x000fc40000000000 */
[----:B------:R-:W-:Y:S01]  /*1d60*/  UIADD3 UR8, UPT, UPT, UR8, 0x10400, URZ ;  /* 0x0001040008087890 */ /* 0x000fe2000fffe0ff */
[----:B------:R-:W-:Y:S01]  /*1d70*/  UMOV UR19, 0x10000000 ;  /* 0x1000000000137882 */ /* 0x000fe20000000000 */
[----:B------:R-:W-:Y:S01]  /*1d80*/  UMOV UR12, UR36 ;  /* 0x00000024000c7c82 */ /* 0x000fe20008000000 */
[----:B------:R-:W-:Y:S01]  /*1d90*/  UMOV UR9, UR33 ;  /* 0x0000002100097c82 */ /* 0x000fe20008000000 */
[----:B------:R-:W-:Y:S01]  /*1da0*/  UMOV UR10, UR34 ;  /* 0x00000022000a7c82 */ /* 0x000fe20008000000 */
[----:B------:R1:W-:Y:S01]  /*1db0*/  UTMALDG.3D.MULTICAST [UR32], [UR16], UR13, desc[UR18] ;  /* 0x00001220100073b4 */ /* 0x0003e2000801180d */
[----:B------:R-:W-:Y:S01]  /*1dc0*/  UIADD3 UR7, UPT, UPT, UR7, 0x1, URZ ;  /* 0x0000000107077890 */ /* 0x000fe2000fffe0ff */
[----:B------:R-:W-:-:S03]  /*1dd0*/  UMOV UR4, UR5 ;  /* 0x0000000500047c82 */ /* 0x000fc60008000000 */
[----:B------:R-:W-:Y:S01]  /*1de0*/  UISETP.NE.AND UP0, UPT, UR7, UR21, UPT ;  /* 0x000000150700728c */ /* 0x000fe2000bf05270 */
[----:B------:R3:W-:Y:S01]  /*1df0*/  UTMALDG.3D [UR8], [UR14], desc[UR18] ;  /* 0x000012080e0075b4 */ /* 0x0007e20008011000 */
[----:B-1----:R-:W-:-:S07]  /*1e00*/  UMOV UR13, UR21 ;  /* 0x00000015000d7c82 */ /* 0x002fce0008000000 */
[----:B---3--:R-:W-:Y:S05]  /*1e10*/  BRA.U UP0, `(.L_x_32) ;  /* 0xfffffffd004c7547 */ /* 0x008fea000b83ffff */
.L_x_26:
[----:B------:R-:W-:Y:S01]  /*1e20*/  ULEA UR4, UR5, UR6, 0x3 ;  /* 0x0000000605047291 */ /* 0x000fe2000f8e18ff */
[----:B-1----:R-:W-:Y:S01]  /*1e30*/  SHF.L.U32 R0, R12, 0x1f, RZ ;  /* 0x0000001f0c007819 */ /* 0x002fe200000006ff */
[----:B------:R-:W-:Y:S01]  /*1e40*/  @!P1 SYNCS.ARRIVE.TRANS64.A1T0 RZ, [UR6+0xe8], RZ ;  /* 0x0000e8ffffff99a7 */ /* 0x000fe20008100006 */
[----:B------:R-:W-:-:S06]  /*1e50*/  UISETP.GT.AND UP0, UPT, UR41, UR40, UPT ;  /* 0x000000282900728c */ /* 0x000fcc000bf04270 */
[----:B--2-4-:R1:W2:Y:S03]  /*1e60*/  SYNCS.PHASECHK.TRANS64.TRYWAIT P0, [UR4+0x50], R0 ;  /* 0x00005000ff0075a7 */ /* 0x0142a60008001104 */
[----:B------:R-:W-:Y:S05]  /*1e70*/  BRA.U !UP0, `(.L_x_33) ;  /* 0x0000000108c07547 */ /* 0x000fea000b800000 */
[----:B------:R-:W-:Y:S01]  /*1e80*/  UIADD3 UR26, UPT, UPT, UR43, UR13, URZ ;  /* 0x0000000d2b1a7290 */ /* 0x000fe2000fffe0ff */
[----:B------:R-:W-:-:S11]  /*1e90*/  UMOV UR4, UR5 ;  /* 0x0000000500047c82 */ /* 0x000fd60008000000 */
.L_x_39:
[----:B------:R-:W-:Y:S01]  /*1ea0*/  ULEA UR17, UR4, UR6, 0x3 ;  /* 0x0000000604117291 */ /* 0x000fe2000f8e18ff */
[----:B--2---:R-:W-:Y:S01]  /*1eb0*/  @!P3 MOV R2, 0x5000 ;  /* 0x000050000002b802 */ /* 0x004fe20000000f00 */
[----:B--2-4-:R-:W-:Y:S10]  /*1ec0*/  @P0 BRA `(.L_x_34) ;  /* 0x00000000000c0947 */ /* 0x014ff40003800000 */
[----:B------:R-:W-:-:S04]  /*1ed0*/  SHF.L.U32 R3, R12, 0x1f, RZ ;  /* 0x0000001f0c037819 */ /* 0x000fc800000006ff */
[----:B------:R-:W2:Y:S02]  /*1ee0*/  SYNCS.PHASECHK.TRANS64.TRYWAIT P0, [UR17+0x50], R3 ;  /* 0x00005003ff0075a7 */ /* 0x000ea40008001111 */
[----:B--2---:R-:W-:Y:S05]  /*1ef0*/  @!P0 BRA `(.L_x_35) ;  /* 0x0000007c00408947 */ /* 0x004fea0003800000 */
.L_x_34:
[----:B------:R2:W-:Y:S01]  /*1f00*/  @!P3 SYNCS.ARRIVE.TRANS64 RZ, [UR17], R2 ;  /* 0x00000002ffffb9a7 */ /* 0x0005e20008000011 */
[----:B------:R-:W-:-:S04]  /*1f10*/  ULOP3.LUT UR5, UR25, 0x2, URZ, 0xfc, !UPT ;  /* 0x0000000219057892 */ /* 0x000fc8000f8efcff */
[----:B------:R-:W-:-:S09]  /*1f20*/  UISETP.NE.AND UP0, UPT, UR5, 0x2, UPT ;  /* 0x000000020500788c */ /* 0x000fd2000bf05270 */
[----:B------:R-:W-:Y:S05]  /*1f30*/  BRA.U UP0, `(.L_x_36) ;  /* 0x0000000100047547 */ /* 0x000fea000b800000 */
[----:B------:R-:W-:Y:S05]  /*1f40*/  BPT.TRAP 0x1 ;  /* 0x000000040000795c */ /* 0x000fea0000300000 */
.L_x_36:
[----:B------:R-:W-:Y:S04]  /*1f50*/  BSSY.RECONVERGENT B0, `(.L_x_37) ;  /* 0x0000003000007945 */ /* 0x000fe80003800200 */
[----:B------:R-:W-:Y:S05]  /*1f60*/  @P2 BRA `(.L_x_38) ;  /* 0x0000000000042947 */ /* 0x000fea0003800000 */
[----:B------:R-:W-:Y:S05]  /*1f70*/  BPT.TRAP 0x1 ;  /* 0x000000040000795c */ /* 0x000fea0000300000 */
.L_x_38:
[----:B------:R-:W-:Y:S05]  /*1f80*/  BSYNC.RECONVERGENT B0 ;  /* 0x0000000000007941 */ /* 0x000fea0003800200 */
.L_x_37:
[----:B------:R-:W-:Y:S02]  /*1f90*/  UIADD3 UR5, UPT, UPT, UR4, 0x1, URZ ;  /* 0x0000000104057890 */ /* 0x000fe4000fffe0ff */
[----:B------:R-:W-:Y:S02]  /*1fa0*/  ULEA UR16, UR4, UR24, 0xc ;  /* 0x0000001804107291 */ /* 0x000fe4000f8e60ff */
[----:B------:R-:W-:Y:S02]  /*1fb0*/  UISETP.NE.AND UP0, UPT, UR5, 0xa, UPT ;  /* 0x0000000a0500788c */ /* 0x000fe4000bf05270 */
[----:B------:R-:W-:Y:S02]  /*1fc0*/  UIADD3 UR22, UP1, UPT, UR28, 0x80, URZ ;  /* 0x000000801c167890 */ /* 0x000fe4000ff3e0ff */
[----:B------:R-:W-:Y:S02]  /*1fd0*/  USEL UR8, URZ, 0x1, UP0 ;  /* 0x00000001ff087887 */ /* 0x000fe40008000000 */
[----:B------:R-:W-:-:S02]  /*1fe0*/  USEL UR5, UR5, URZ, UP0 ;  /* 0x000000ff05057287 */ /* 0x000fc40008000000 */
[----:B------:R-:W-:Y:S02]  /*1ff0*/  UIADD3 UR14, UP0, UPT, UR28, 0x180, URZ ;  /* 0x000001801c0e7890 */ /* 0x000fe4000ff1e0ff */
[----:B------:R-:W-:Y:S01]  /*2000*/  LOP3.LUT R12, R12, UR8, RZ, 0x3c, !PT ;  /* 0x000000080c0c7c12 */ /* 0x000fe2000f8e3cff */
[----:B------:R-:W-:Y:S02]  /*2010*/  ULEA UR7, UR5, UR6, 0x3 ;  /* 0x0000000605077291 */ /* 0x000fe4000f8e18ff */
[----:B------:R-:W-:Y:S01]  /*2020*/  ULEA UR8, UR4, UR6, 0xe ;  /* 0x0000000604087291 */ /* 0x000fe2000f8e70ff */
[----:B-1----:R-:W-:Y:S01]  /*2030*/  SHF.L.U32 R0, R12, 0x1f, RZ ;  /* 0x0000001f0c007819 */ /* 0x002fe200000006ff */
[----:B------:R-:W-:Y:S02]  /*2040*/  USHF.L.U32 UR18, UR13, 0x6, URZ ;  /* 0x000000060d127899 */ /* 0x000fe400080006ff */
[----:B------:R-:W-:Y:S02]  /*2050*/  UIADD3 UR16, UPT, UPT, UR6, 0x6400, UR16 ;  /* 0x0000640006107890 */ /* 0x000fe4000fffe010 */
[----:B------:R-:W-:Y:S01]  /*2060*/  UIADD3.X UR23, UPT, UPT, URZ, UR29, URZ, UP1, !UPT ;  /* 0x0000001dff177290 */ /* 0x000fe20008ffe4ff */
[----:B------:R3:W4:Y:S01]  /*2070*/  SYNCS.PHASECHK.TRANS64.TRYWAIT P0, [UR7+0x50], R0 ;  /* 0x00005000ff0075a7 */ /* 0x0007220008001107 */
[----:B------:R-:W-:-:S02]  /*2080*/  UIADD3 UR8, UPT, UPT, UR8, 0x10400, URZ ;  /* 0x0001040008087890 */ /* 0x000fc4000fffe0ff */
[----:B------:R-:W-:Y:S01]  /*2090*/  UIADD3.X UR15, UPT, UPT, URZ, UR29, URZ, UP0, !UPT ;  /* 0x0000001dff0f7290 */ /* 0x000fe200087fe4ff */
[----:B------:R-:W-:Y:S01]  /*20a0*/  UMOV UR7, 0xf0000 ;  /* 0x000f000000077882 */ /* 0x000fe20000000000 */
[----:B------:R-:W-:Y:S01]  /*20b0*/  UMOV UR30, 0x0 ;  /* 0x00000000001e7882 */ /* 0x000fe20000000000 */
[----:B------:R-:W-:Y:S01]  /*20c0*/  UMOV UR31, 0x10000000 ;  /* 0x10000000001f7882 */ /* 0x000fe20000000000 */
[----:B------:R-:W-:Y:S01]  /*20d0*/  UMOV UR19, UR35 ;  /* 0x0000002300137c82 */ /* 0x000fe20008000000 */
[----:B------:R-:W-:Y:S01]  /*20e0*/  UMOV UR20, UR36 ;  /* 0x0000002400147c82 */ /* 0x000fe20008000000 */
[----:B------:R-:W-:Y:S01]  /*20f0*/  UMOV UR12, UR36 ;  /* 0x00000024000c7c82 */ /* 0x000fe20008000000 */
[----:B------:R-:W-:Y:S01]  /*2100*/  UMOV UR9, UR17 ;  /* 0x0000001100097c82 */ /* 0x000fe20008000000 */
[----:B------:R-:W-:Y:S01]  /*2110*/  UMOV UR10, UR18 ;  /* 0x00000012000a7c82 */ /* 0x000fe20008000000 */
[----:B------:R3:W-:Y:S01]  /*2120*/  UTMALDG.3D.MULTICAST [UR16], [UR22], UR7, desc[UR30] ;  /* 0x00001e10160073b4 */ /* 0x0007e20008011807 */
[----:B------:R-:W-:Y:S01]  /*2130*/  UIADD3 UR13, UPT, UPT, UR13, 0x1, URZ ;  /* 0x000000010d0d7890 */ /* 0x000fe2000fffe0ff */
[----:B------:R-:W-:-:S03]  /*2140*/  UMOV UR4, UR5 ;  /* 0x0000000500047c82 */ /* 0x000fc60008000000 */
[----:B------:R-:W-:Y:S01]  /*2150*/  UISETP.NE.AND UP0, UPT, UR13, UR26, UPT ;  /* 0x0000001a0d00728c */ /* 0x000fe2000bf05270 */
[----:B------:R3:W-:Y:S08]  /*2160*/  UTMALDG.3D [UR8], [UR14], desc[UR30] ;  /* 0x00001e080e0075b4 */ /* 0x0007f00008011000 */
[----:B---3--:R-:W-:Y:S05]  /*2170*/  BRA.U UP0, `(.L_x_39) ;  /* 0xfffffffd00487547 */ /* 0x008fea000b83ffff */
.L_x_33:
[C---:B------:R-:W-:Y:S01]  /*2180*/  LEA R3, R11.reuse, UR6, 0x3 ;  /* 0x000000060b037c11 */ /* 0x040fe2000f8e18ff */
[----:B------:R-:W-:Y:S01]  /*2190*/  NOP ;  /* 0x0000000000007918 */ /* 0x000fe20000000000 */
[----:B-1----:R-:W-:Y:S02]  /*21a0*/  SHF.L.U32 R0, R10, 0x1f, RZ ;  /* 0x0000001f0a007819 */ /* 0x002fe400000006ff */
[----:B------:R-:W-:Y:S02]  /*21b0*/  LEA R4, R11, UR6, 0x4 ;  /* 0x000000060b047c11 */ /* 0x000fe4000f8e20ff */
[----:B--2-4-:R-:W1:Y:S02]  /*21c0*/  SYNCS.PHASECHK.TRANS64.TRYWAIT P0, [R3+URZ+0xf0], R0 ;  /* 0x0000f000030075a7 */ /* 0x014e6400080011ff */
[----:B-1----:R-:W-:Y:S05]  /*21d0*/  @!P0 BRA `(.L_x_40) ;  /* 0x0000007800a08947 */ /* 0x002fea0003800000 */
.L_x_142:
[----:B------:R-:W2:Y:S01]  /*21e0*/  LDS.128 R4, [R4+0x180] ;  /* 0x0001800004047984 */ /* 0x000ea20000000c00 */
[----:B------:R-:W-:Y:S01]  /*21f0*/  UISETP.GE.AND UP0, UPT, UR42, 0x1, UPT ;  /* 0x000000012a00788c */ /* 0x000fe2000bf06270 */
[----:B------:R-:W-:Y:S01]  /*2200*/  @!PT LDS RZ, [RZ] ;  /* 0x00000000fffff984 */ /* 0x000fe20000000800 */
[----:B------:R-:W-:Y:S01]  /*2210*/  @!PT LDS RZ, [RZ] ;  /* 0x00000000fffff984 */ /* 0x000fe20000000800 */
[----:B------:R-:W-:Y:S01]  /*2220*/  @!PT LDS RZ, [RZ] ;  /* 0x00000000fffff984 */ /* 0x000fe20000000800 */
[----:B------:R-:W-:Y:S01]  /*2230*/  @!PT LDS RZ, [RZ] ;  /* 0x00000000fffff984 */ /* 0x000fe20000000800 */
[----:B------:R3:W-:Y:S06]  /*2240*/  MEMBAR.ALL.CTA ;  /* 0x0000000000007992 */ /* 0x0007ec0000008000 */
[----:B---3--:R-:W3:Y:S01]  /*2250*/  FENCE.VIEW.ASYNC.S ;  /* 0x00000000000073c6 */ /* 0x008ee20000000000 */
[----:B--2---:R-:W-:-:S13]  /*2260*/  LOP3.LUT P0, RZ, R6, 0x1, RZ, 0xc0, !PT ;  /* 0x0000000106ff7812 */ /* 0x004fda000780c0ff */
[----:B---3--:R-:W-:Y:S01]  /*2270*/  VOTEU.ANY UP1, P0 ;  /* 0x0000000000ff7886 */ /* 0x008fe20000020100 */
[----:B------:R-:W-:-:S13]  /*2280*/  PLOP3.LUT P0, PT, PT, PT, UP1, 0x80, 0x8 ;  /* 0x000000000008781c */ /* 0x000fda0003f0f018 */
[----:B-1----:R-:W-:Y:S02]  /*2290*/  @P0 LOP3.LUT R0, R5, 0xffff, RZ, 0xc0, !PT ;  /* 0x0000ffff05000812 */ /* 0x002fe400078ec0ff */
[----:B------:R-:W-:Y:S02]  /*22a0*/  @P0 MOV R2, R4 ;  /* 0x0000000400020202 */ /* 0x000fe40000000f00 */
[----:B------:R-:W-:Y:S01]  /*22b0*/  @P0 R2UR UR7, R0 ;  /* 0x00000000000702ca */ /* 0x000fe200000e0000 */
[----:B------:R-:W-:Y:S01]  /*22c0*/  VIADD R0, R3, 0x100 ;  /* 0x0000010003007836 */ /* 0x000fe20000000000 */
[----:B------:R-:W-:Y:S02]  /*22d0*/  @P0 SHF.R.U32.HI R4, RZ, 0x10, R5 ;  /* 0x00000010ff040819 */ /* 0x000fe40000011605 */
[----:B------:R-:W-:Y:S02]  /*22e0*/  @P0 R2UR UR8, R2 ;  /* 0x00000000020802ca */ /* 0x000fe400000e0000 */
[----:B------:R-:W-:-:S02]  /*22f0*/  PRMT R0, RZ, 0x654, R0 ;  /* 0x00000654ff007816 */ /* 0x000fc40000000000 */
[----:B------:R-:W-:Y:S02]  /*2300*/  @P0 R2UR UR4, R4 ;  /* 0x00000000040402ca */ /* 0x000fe400000e0000 */
[----:B------:R1:W-:Y:S03]  /*2310*/  SYNCS.ARRIVE.TRANS64.RED.A1T0 RZ, [R0+URZ], RZ ;  /* 0x000000ff00ff79a7 */ /* 0x0003e600081004ff */
[----:B------:R-:W-:-:S04]  /*2320*/  @UP1 UMOV UR27, UR7 ;  /* 0x00000007001b1c82 */ /* 0x000fc80008000000 */
[----:B------:R-:W-:-:S04]  /*2330*/  @UP1 UMOV UR37, UR8 ;  /* 0x0000000800251c82 */ /* 0x000fc80008000000 */
[----:B------:R-:W-:Y:S01]  /*2340*/  @UP1 UMOV UR36, UR4 ;  /* 0x0000000400241c82 */ /* 0x000fe20008000000 */
[----:B------:R-:W-:Y:S05]  /*2350*/  BRA.U !UP0, `(.L_x_41) ;  /* 0x0000000108d47547 */ /* 0x000fea000b800000 */
[----:B------:R-:W2:Y:S01]  /*2360*/  LDCU.128 UR12, c[0x0][0xb10] ;  /* 0x00016200ff0c77ac */ /* 0x000ea20008000c00 */
[----:B------:R-:W3:Y:S01]  /*2370*/  LDCU UR26, c[0x0][0xb20] ;  /* 0x00016400ff1a77ac */ /* 0x000ee20008000800 */
[----:B------:R-:W4:Y:S01]  /*2380*/  LDCU UR20, c[0x0][0xb0c] ;  /* 0x00016180ff1477ac */ /* 0x000f220008000800 */
[----:B------:R-:W1:Y:S01]  /*2390*/  LDCU.64 UR10, c[0x0][0xb28] ;  /* 0x00016500ff0a77ac */ /* 0x000e620008000a00 */
[----:B------:R-:W-:Y:S02]  /*23a0*/  UISETP.NE.AND UP3, UPT, UR42, 0x1, UPT ;  /* 0x000000012a00788c */ /* 0x000fe4000bf65270 */
[----:B--2---:R-:W-:Y:S02]  /*23b0*/  UIMAD.WIDE.U32 UR16, UR38, UR15, URZ ;  /* 0x0000000f261072a5 */ /* 0x004fe4000f8e00ff */
[----:B------:R-:W-:Y:S02]  /*23c0*/  UIMAD.WIDE.U32 UR8, UR39, UR12, URZ ;  /* 0x0000000c270872a5 */ /* 0x000fe4000f8e00ff */
[----:B------:R-:W-:-:S02]  /*23d0*/  UISETP.NE.AND UP0, UPT, UR14, 0x1, UPT ;  /* 0x000000010e00788c */ /* 0x000fc4000bf05270 */
[----:B------:R-:W-:Y:S01]  /*23e0*/  UIMAD.WIDE.U32 UR22, UR27, UR15, URZ ;  /* 0x0000000f1b1672a5 */ /* 0x000fe2000f8e00ff */
[----:B------:R-:W-:Y:S02]  /*23f0*/  UMOV UR16, UR17 ;  /* 0x0000001100107c82 */ /* 0x000fe40008000000 */
[----:B------:R-:W-:Y:S01]  /*2400*/  UMOV UR8, UR9 ;  /* 0x0000000900087c82 */ /* 0x000fe20008000000 */
[----:B---3--:R-:W-:Y:S02]  /*2410*/  USHF.R.U32.HI UR16, URZ, UR26, UR16 ;  /* 0x0000001aff107299 */ /* 0x008fe40008011610 */
[----:B----4-:R-:W-:Y:S02]  /*2420*/  UISETP.NE.AND UP2, UPT, UR20, 0x1, UPT ;  /* 0x000000011400788c */ /* 0x010fe4000bf45270 */
[----:B------:R-:W-:Y:S02]  /*2430*/  USHF.R.U32.HI UR8, URZ, UR13, UR8 ;  /* 0x0000000dff087299 */ /* 0x000fe40008011608 */
[----:B------:R-:W-:-:S02]  /*2440*/  USEL UR7, UR38, UR16, !UP0 ;  /* 0x0000001026077287 */ /* 0x000fc4000c000000 */
[----:B------:R-:W-:Y:S02]  /*2450*/  USEL UR8, UR39, UR8, !UP2 ;  /* 0x0000000827087287 */ /* 0x000fe4000d000000 */
[----:B-1----:R-:W-:Y:S01]  /*2460*/  UIMAD.WIDE.U32 UR16, UR7, UR10, URZ ;  /* 0x0000000a071072a5 */ /* 0x002fe2000f8e00ff */
[----:B------:R-:W-:Y:S01]  /*2470*/  UMOV UR4, UR23 ;  /* 0x0000001700047c82 */ /* 0x000fe20008000000 */
[----:B------:R-:W-:Y:S02]  /*2480*/  UIMAD.WIDE.U32 UR18, UR37, UR12, URZ ;  /* 0x0000000c251272a5 */ /* 0x000fe4000f8e00ff */
[----:B------:R-:W-:-:S03]  /*2490*/  UIMAD.WIDE.U32 UR22, UR8, UR10, URZ ;  /* 0x0000000a081672a5 */ /* 0x000fc6000f8e00ff */
[----:B------:R-:W-:Y:S01]  /*24a0*/  UMOV UR16, UR17 ;  /* 0x0000001100107c82 */ /* 0x000fe20008000000 */
[----:B------:R-:W-:Y:S02]  /*24b0*/  USHF.R.U32.HI UR4, URZ, UR26, UR4 ;  /* 0x0000001aff047299 */ /* 0x000fe40008011604 */
[----:B------:R-:W-:Y:S01]  /*24c0*/  @UP3 USHF.R.U32.HI UR7, URZ, UR11, UR16 ;  /* 0x0000000bff073299 */ /* 0x000fe20008011610 */
[----:B------:R-:W-:Y:S01]  /*24d0*/  UMOV UR18, UR19 ;  /* 0x0000001300127c82 */ /* 0x000fe20008000000 */
[----:B------:R-:W-:Y:S01]  /*24e0*/  UMOV UR22, UR23 ;  /* 0x0000001700167c82 */ /* 0x000fe20008000000 */
[----:B------:R-:W-:Y:S02]  /*24f0*/  USHF.R.U32.HI UR13, URZ, UR13, UR18 ;  /* 0x0000000dff0d7299 */ /* 0x000fe40008011612 */
[----:B------:R-:W-:Y:S02]  /*2500*/  USEL UR4, UR27, UR4, !UP0 ;  /* 0x000000041b047287 */ /* 0x000fe4000c000000 */
[----:B------:R-:W-:-:S02]  /*2510*/  @UP3 USHF.R.U32.HI UR8, URZ, UR11, UR22 ;  /* 0x0000000bff083299 */ /* 0x000fc40008011616 */
[----:B------:R-:W-:Y:S02]  /*2520*/  UIMAD UR9, UR42, UR7, URZ ;  /* 0x000000072a0972a4 */ /* 0x000fe4000f8e02ff */
[----:B------:R-:W-:Y:S02]  /*2530*/  USEL UR7, UR37, UR13, !UP2 ;  /* 0x0000000d25077287 */ /* 0x000fe4000d000000 */
[----:B------:R-:W-:Y:S02]  /*2540*/  UIMAD UR12, UR42, UR8, URZ ;  /* 0x000000082a0c72a4 */ /* 0x000fe4000f8e02ff */
[----:B------:R-:W-:Y:S02]  /*2550*/  UISETP.GE.AND UP0, UPT, UR4, UR9, UPT ;  /* 0x000000090400728c */ /* 0x000fe4000bf06270 */
[----:B------:R-:W-:Y:S02]  /*2560*/  UIMAD.WIDE.U32 UR16, UR4, UR10, URZ ;  /* 0x0000000a041072a5 */ /* 0x000fe4000f8e00ff */
[----:B------:R-:W-:-:S02]  /*2570*/  UISETP.GE.OR UP0, UPT, UR7, UR12, UP0 ;  /* 0x0000000c0700728c */ /* 0x000fc40008706670 */
        /* <DEDUP_REMOVED lines=19> */
.L_x_41:
[----:B------:R-:W2:Y:S02]  /*26b0*/  LDCU UR4, c[0x0][0xb30] ;  /* 0x00016600ff0477ac */ /* 0x000ea40008000800 */
[----:B--2---:R-:W-:-:S09]  /*26c0*/  UISETP.NE.AND UP0, UPT, UR4, 0x1, UPT ;  /* 0x000000010400788c */ /* 0x004fd2000bf05270 */
[----:B------:R-:W-:Y:S05]  /*26d0*/  BRA.U UP0, `(.L_x_42) ;  /* 0x0000000100447547 */ /* 0x000fea000b800000 */
[----:B------:R-:W2:Y:S01]  /*26e0*/  LDCU.128 UR12, c[0x0][0xb10] ;  /* 0x00016200ff0c77ac */ /* 0x000ea20008000c00 */
[----:B------:R-:W3:Y:S01]  /*26f0*/  LDCU UR16, c[0x0][0xb0c] ;  /* 0x00016180ff1077ac */ /* 0x000ee20008000800 */
[----:B------:R-:W4:Y:S01]  /*2700*/  LDCU UR17, c[0x0][0xb20] ;  /* 0x00016400ff1177ac */ /* 0x000f220008000800 */
[----:B--2---:R-:W-:Y:S02]  /*2710*/  UIMAD.WIDE.U32 UR10, UR37, UR12, URZ ;  /* 0x0000000c250a72a5 */ /* 0x004fe4000f8e00ff */
[----:B------:R-:W-:Y:S02]  /*2720*/  UIMAD.WIDE.U32 UR8, UR27, UR15, URZ ;  /* 0x0000000f1b0872a5 */ /* 0x000fe4000f8e00ff */
[----:B---3--:R-:W-:Y:S02]  /*2730*/  UISETP.NE.AND UP2, UPT, UR16, 0x1, UPT ;  /* 0x000000011000788c */ /* 0x008fe4000bf45270 */
[----:B------:R-:W-:Y:S01]  /*2740*/  UISETP.NE.AND UP0, UPT, UR14, 0x1, UPT ;  /* 0x000000010e00788c */ /* 0x000fe2000bf05270 */
[----:B------:R-:W-:-:S02]  /*2750*/  UMOV UR7, UR11 ;  /* 0x0000000b00077c82 */ /* 0x000fc40008000000 */
[----:B------:R-:W-:Y:S01]  /*2760*/  UMOV UR4, UR9 ;  /* 0x0000000900047c82 */ /* 0x000fe20008000000 */
[----:B------:R-:W-:Y:S02]  /*2770*/  USHF.R.U32.HI UR7, URZ, UR13, UR7 ;  /* 0x0000000dff077299 */ /* 0x000fe40008011607 */
[----:B----4-:R-:W-:Y:S02]  /*2780*/  USHF.R.U32.HI UR4, URZ, UR17, UR4 ;  /* 0x00000011ff047299 */ /* 0x010fe40008011604 */
[----:B------:R-:W-:Y:S02]  /*2790*/  USEL UR7, UR37, UR7, !UP2 ;  /* 0x0000000725077287 */ /* 0x000fe4000d000000 */
[----:B------:R-:W-:-:S04]  /*27a0*/  USEL UR4, UR27, UR4, !UP0 ;  /* 0x000000041b047287 */ /* 0x000fc8000c000000 */
[----:B------:R-:W-:Y:S02]  /*27b0*/  UIADD3 UR8, UPT, UPT, UR7, -UR4, URZ ;  /* 0x8000000407087290 */ /* 0x000fe4000fffe0ff */
[----:B------:R-:W-:Y:S02]  /*27c0*/  UIADD3 UR4, UPT, UPT, -UR7, UR4, URZ ;  /* 0x0000000407047290 */ /* 0x000fe4000fffe1ff */
[----:B------:R-:W-:Y:S02]  /*27d0*/  UIMAD UR27, UR8, UR14, UR27 ;  /* 0x0000000e081b72a4 */ /* 0x000fe4000f8e021b */
[----:B------:R-:W-:-:S12]  /*27e0*/  UIMAD UR37, UR4, UR16, UR37 ;  /* 0x00000010042572a4 */ /* 0x000fd8000f8e0225 */
.L_x_42:
[----:B------:R-:W-:Y:S01]  /*27f0*/  VIADD R11, R11, 0x1 ;  /* 0x000000010b0b7836 */ /* 0x000fe20000000000 */
[----:B------:R-:W-:Y:S02]  /*2800*/  R2UR UR7, R77 ;  /* 0x000000004d0772ca */ /* 0x000fe400000e0000 */
[----:B------:R-:W-:Y:S02]  /*2810*/  R2UR UR4, R76 ;  /* 0x000000004c0472ca */ /* 0x000fe400000e0000 */
[C---:B------:R-:W-:Y:S02]  /*2820*/  ISETP.NE.AND P0, PT, R11.reuse, 0x2, PT ;  /* 0x000000020b00780c */ /* 0x040fe40003f05270 */
[----:B------:R-:W-:Y:S02]  /*2830*/  PLOP3.LUT P1, PT, PT, PT, PT, 0x80, 0x8 ;  /* 0x000000000008781c */ /* 0x000fe40003f2f070 */
[----:B-1----:R-:W-:Y:S02]  /*2840*/  SEL R0, RZ, 0x1, P0 ;  /* 0x00000001ff007807 */ /* 0x002fe40000000000 */
[----:B------:R-:W-:-:S02]  /*2850*/  SEL R11, R11, RZ, P0 ;  /* 0x000000ff0b0b7207 */ /* 0x000fc40000000000 */
[----:B------:R-:W-:Y:S01]  /*2860*/  LOP3.LUT R10, R10, R0, RZ, 0x3c, !PT ;  /* 0x000000000a0a7212 */ /* 0x000fe200078e3cff */
[----:B------:R-:W-:Y:S02]  /*2870*/  UIADD3 UR16, UPT, UPT, UR37, UR7, URZ ;  /* 0x0000000725107290 */ /* 0x000fe4000fffe0ff */
[----:B------:R-:W-:Y:S01]  /*2880*/  UIADD3 UR20, UPT, UPT, UR27, UR4, URZ ;  /* 0x000000041b147290 */ /* 0x000fe2000fffe0ff */
[----:B------:R-:W-:Y:S11]  /*2890*/  BRA.U UP1, `(.L_x_43) ;  /* 0xfffffff1013c7547 */ /* 0x000ff6000b83ffff */
[----:B------:R-:W-:Y:S01]  /*28a0*/  UIADD3 UR7, UPT, UPT, UR6, 0x50, URZ ;  /* 0x0000005006077890 */ /* 0x000fe2000fffe0ff */
[----:B------:R-:W-:-:S03]  /*28b0*/  SHF.L.U32 R2, R12, 0x1f, RZ ;  /* 0x0000001f0c027819 */ /* 0x000fc600000006ff */
[----:B------:R-:W-:-:S09]  /*28c0*/  ULEA UR4, UR5, UR7, 0x3 ;  /* 0x0000000705047291 */ /* 0x000fd2000f8e18ff */
[----:B------:R-:W1:Y:S02]  /*28d0*/  SYNCS.PHASECHK.TRANS64.TRYWAIT P0, [UR4], R2 ;  /* 0x00000002ff0075a7 */ /* 0x000e640008001104 */
[----:B-1----:R-:W-:Y:S05]  /*28e0*/  @!P0 BRA `(.L_x_44) ;  /* 0x0000007000f08947 */ /* 0x002fea0003800000 */
.L_x_144:
[----:B------:R-:W-:-:S04]  /*28f0*/  UIADD3 UR4, UPT, UPT, UR5, 0x1, URZ ;  /* 0x0000000105047890 */ /* 0x000fc8000fffe0ff */
[----:B------:R-:W-:-:S04]  /*2900*/  UISETP.NE.AND UP0, UPT, UR4, 0xa, UPT ;  /* 0x0000000a0400788c */ /* 0x000fc8000bf05270 */
[----:B------:R-:W-:Y:S02]  /*2910*/  USEL UR6, URZ, 0x1, UP0 ;  /* 0x00000001ff067887 */ /* 0x000fe40008000000 */
[----:B------:R-:W-:-:S04]  /*2920*/  USEL UR4, UR4, URZ, UP0 ;  /* 0x000000ff04047287 */ /* 0x000fc80008000000 */
[----:B------:R-:W-:Y:S01]  /*2930*/  ULEA UR5, UR4, UR7, 0x3 ;  /* 0x0000000704057291 */ /* 0x000fe2000f8e18ff */
[----:B-1----:R-:W-:-:S04]  /*2940*/  LOP3.LUT R2, R12, UR6, RZ, 0x3c, !PT ;  /* 0x000000060c027c12 */ /* 0x002fc8000f8e3cff */
[----:B------:R-:W-:-:S04]  /*2950*/  SHF.L.U32 R3, R2, 0x1f, RZ ;  /* 0x0000001f02037819 */ /* 0x000fc800000006ff */
[----:B------:R-:W1:Y:S02]  /*2960*/  SYNCS.PHASECHK.TRANS64.TRYWAIT P0, [UR5], R3 ;  /* 0x00000003ff0075a7 */ /* 0x000e640008001105 */
[----:B-1----:R-:W-:Y:S05]  /*2970*/  @!P0 BRA `(.L_x_45) ;  /* 0x0000007000e48947 */ /* 0x002fea0003800000 */
.L_x_146:
[----:B------:R-:W-:-:S04]  /*2980*/  UIADD3 UR4, UPT, UPT, UR4, 0x1, URZ ;  /* 0x0000000104047890 */ /* 0x000fc8000fffe0ff */
[----:B------:R-:W-:-:S04]  /*2990*/  UISETP.NE.AND UP0, UPT, UR4, 0xa, UPT ;  /* 0x0000000a0400788c */ /* 0x000fc8000bf05270 */
[----:B------:R-:W-:Y:S02]  /*29a0*/  USEL UR6, URZ, 0x1, UP0 ;  /* 0x00000001ff067887 */ /* 0x000fe40008000000 */
[----:B------:R-:W-:-:S04]  /*29b0*/  USEL UR4, UR4, URZ, UP0 ;  /* 0x000000ff04047287 */ /* 0x000fc80008000000 */
[----:B------:R-:W-:Y:S01]  /*29c0*/  ULEA UR5, UR4, UR7, 0x3 ;  /* 0x0000000704057291 */ /* 0x000fe2000f8e18ff */
[----:B------:R-:W-:-:S04]  /*29d0*/  LOP3.LUT R2, R2, UR6, RZ, 0x3c, !PT ;  /* 0x0000000602027c12 */ /* 0x000fc8000f8e3cff */
[----:B-1----:R-:W-:-:S04]  /*29e0*/  SHF.L.U32 R3, R2, 0x1f, RZ ;  /* 0x0000001f02037819 */ /* 0x002fc800000006ff */
[----:B------:R-:W1:Y:S02]  /*29f0*/  SYNCS.PHASECHK.TRANS64.TRYWAIT P0, [UR5], R3 ;  /* 0x00000003ff0075a7 */ /* 0x000e640008001105 */
[----:B-1----:R-:W-:Y:S05]  /*2a00*/  @!P0 BRA `(.L_x_46) ;  /* 0x0000007000d88947 */ /* 0x002fea0003800000 */
.L_x_148:
        /* <DEDUP_REMOVED lines=9> */
.L_x_150:
        /* <DEDUP_REMOVED lines=9> */
.L_x_152:
        /* <DEDUP_REMOVED lines=9> */
.L_x_154:
        /* <DEDUP_REMOVED lines=9> */
.L_x_156:
        /* <DEDUP_REMOVED lines=9> */
.L_x_158:
        /* <DEDUP_REMOVED lines=9> */
.L_x_160:
[----:B------:R-:W-:-:S04]  /*2d70*/  UIADD3 UR4, UPT, UPT, UR4, 0x1, URZ ;  /* 0x0000000104047890 */ /* 0x000fc8000fffe0ff */
[----:B------:R-:W-:-:S04]  /*2d80*/  UISETP.NE.AND UP0, UPT, UR4, 0xa, UPT ;  /* 0x0000000a0400788c */ /* 0x000fc8000bf05270 */
[----:B------:R-:W-:Y:S02]  /*2d90*/  USEL UR5, URZ, 0x1, UP0 ;  /* 0x00000001ff057887 */ /* 0x000fe40008000000 */
[----:B------:R-:W-:-:S04]  /*2da0*/  USEL UR4, UR4, URZ, UP0 ;  /* 0x000000ff04047287 */ /* 0x000fc80008000000 */
[----:B------:R-:W-:Y:S01]  /*2db0*/  ULEA UR4, UR4, UR7, 0x3 ;  /* 0x0000000704047291 */ /* 0x000fe2000f8e18ff */
[----:B------:R-:W-:-:S04]  /*2dc0*/  LOP3.LUT R2, R2, UR5, RZ, 0x3c, !PT ;  /* 0x0000000502027c12 */ /* 0x000fc8000f8e3cff */
[----:B------:R-:W-:Y:S01]  /*2dd0*/  SHF.L.U32 R2, R2, 0x1f, RZ ;  /* 0x0000001f02027819 */ /* 0x000fe200000006ff */
[----:B-1----:R-:W-:-:S07]  /*2de0*/  IMAD.U32 R0, RZ, RZ, UR4 ;  /* 0x00000004ff007e24 */ /* 0x002fce000f8e00ff */
.L_x_53:
[----:B-1----:R1:W2:Y:S02]  /*2df0*/  SYNCS.PHASECHK.TRANS64.TRYWAIT P0, [R0+URZ], R2 ;  /* 0x00000002000075a7 */ /* 0x0022a400080011ff */
[----:B--2---:R-:W-:Y:S05]  /*2e00*/  @!P0 NANOSLEEP.SYNCS 0x989680 ;  /* 0x009896800000895d */ /* 0x004fea0003900000 */
[----:B------:R-:W2:Y:S02]  /*2e10*/  @!P0 SYNCS.PHASECHK.TRANS64 P0, [R0+URZ], R2 ;  /* 0x00000002000085a7 */ /* 0x000ea400080010ff */
[----:B--2---:R-:W-:Y:S05]  /*2e20*/  @P0 EXIT ;  /* 0x000000000000094d */ /* 0x004fea0003800000 */
[----:B------:R-:W-:Y:S05]  /*2e30*/  BRA `(.L_x_53) ;  /* 0xfffffffc00ec7947 */ /* 0x000fea000383ffff */
.L_x_23:
[----:B------:R-:W-:-:S04]  /*2e40*/  UISETP.NE.AND UP0, UPT, UR45, URZ, UPT ;  /* 0x000000ff2d00728c */ /* 0x000fc8000bf05270 */
[----:B------:R-:W-:-:S09]  /*2e50*/  UISETP.NE.OR UP0, UPT, UR17, 0x1, UP0 ;  /* 0x000000011100788c */ /* 0x000fd20008705670 */
[----:B------:R-:W-:Y:S05]  /*2e60*/  BRA.U UP0, `(.L_x_54) ;  /* 0x0000000500487547 */ /* 0x000fea000b800000 */
[----:B------:R-:W-:Y:S01]  /*2e70*/  ISETP.GE.U32.AND P2, PT, R0, 0x4, PT ;  /* 0x000000040000780c */ /* 0x000fe20003f46070 */
[----:B------:R-:W-:Y:S01]  /*2e80*/  IMAD.MOV.U32 R12, RZ, RZ, 0x1 ;  /* 0x00000001ff0c7424 */ /* 0x000fe200078e00ff */
[----:B------:R-:W-:Y:S02]  /*2e90*/  CS2R R10, SRZ ;  /* 0x00000000000a7805 */ /* 0x000fe4000001ff00 */
[----:B------:R-:W-:Y:S01]  /*2ea0*/  CS2R R8, SRZ ;  /* 0x0000000000087805 */ /* 0x000fe2000001ff00 */
[----:B------:R-:W-:Y:S01]  /*2eb0*/  UMOV UR6, 0x400 ;  /* 0x0000040000067882 */ /* 0x000fe20000000000 */
[----:B------:R-:W-:Y:S01]  /*2ec0*/  UMOV UR5, URZ ;  /* 0x000000ff00057c82 */ /* 0x000fe20008000000 */
[----:B------:R-:W-:-:S12]  /*2ed0*/  ULEA UR6, UR45, UR6, 0x18 ;  /* 0x000000062d067291 */ /* 0x000fd8000f8ec0ff */
.L_x_58:
[----:B------:R-:W-:Y:S02]  /*2ee0*/  LEA R2, R8, UR6, 0x3 ;  /* 0x0000000608027c11 */ /* 0x000fe4000f8e18ff */
[----:B------:R-:W-:-:S03]  /*2ef0*/  SHF.L.U32 R4, R9, 0x1f, RZ ;  /* 0x0000001f09047819 */ /* 0x000fc600000006ff */
[----:B------:R-:W-:Y:S01]  /*2f00*/  VIADD R5, R2, 0x160 ;  /* 0x0000016002057836 */ /* 0x000fe20000000000 */
[----:B------:R-:W1:Y:S02]  /*2f10*/  SYNCS.PHASECHK.TRANS64.TRYWAIT P0, [R2+URZ+0x150], R4 ;  /* 0x00015004020075a7 */ /* 0x000e6400080011ff */
[----:B-1----:R-:W-:Y:S05]  /*2f20*/  @!P0 BRA `(.L_x_55) ;  /* 0x0000007000388947 */ /* 0x002fea0003800000 */
.L_x_161:
[----:B------:R-:W-:Y:S01]  /*2f30*/  ULEA UR4, UR5, UR6, 0x3 ;  /* 0x0000000605047291 */ /* 0x000fe2000f8e18ff */
[----:B-1----:R-:W-:Y:S01]  /*2f40*/  PRMT R2, RZ, 0x654, R5 ;  /* 0x00000654ff027816 */ /* 0x002fe20000000005 */
[----:B------:R-:W-:Y:S01]  /*2f50*/  @!P2 IMAD.MOV.U32 R4, RZ, RZ, 0x10 ;  /* 0x00000010ff04a424 */ /* 0x000fe200078e00ff */
[----:B------:R-:W-:Y:S01]  /*2f60*/  SHF.L.U32 R5, R12, 0x1f, RZ ;  /* 0x0000001f0c057819 */ /* 0x000fe200000006ff */
[----:B------:R-:W-:Y:S01]  /*2f70*/  UIADD3 UR7, UPT, UPT, UR4, 0xf0, URZ ;  /* 0x000000f004077890 */ /* 0x000fe2000fffe0ff */
[----:B------:R1:W-:Y:S05]  /*2f80*/  SYNCS.ARRIVE.TRANS64.RED.A1T0 RZ, [R2+URZ], RZ ;  /* 0x000000ff02ff79a7 */ /* 0x0003ea00081004ff */
[----:B------:R-:W-:Y:S01]  /*2f90*/  IMAD.U32 R6, RZ, RZ, UR7 ;  /* 0x00000007ff067e24 */ /* 0x000fe2000f8e00ff */
[----:B------:R-:W2:Y:S04]  /*2fa0*/  SYNCS.PHASECHK.TRANS64.TRYWAIT P0, [UR4+0x100], R5 ;  /* 0x00010005ff0075a7 */ /* 0x000ea80008001104 */
[----:B------:R-:W-:Y:S01]  /*2fb0*/  PRMT R6, R0, 0x654, R6 ;  /* 0x0000065400067816 */ /* 0x000fe20000000006 */
[----:B-12---:R-:W-:Y:S06]  /*2fc0*/  @!P0 BRA `(.L_x_56) ;  /* 0x0000007000248947 */ /* 0x006fec0003800000 */
.L_x_163:
[----:B------:R-:W-:Y:S01]  /*2fd0*/  ULEA UR8, UR5, UR6, 0x4 ;  /* 0x0000000605087291 */ /* 0x000fe2000f8e20ff */
[----:B------:R-:W-:Y:S01]  /*2fe0*/  SEL R3, R6, R3, !P2 ;  /* 0x0000000306037207 */ /* 0x000fe20005000000 */
[----:B------:R-:W-:Y:S01]  /*2ff0*/  UIADD3 UR9, UPT, UPT, UR4, 0xf0, URZ ;  /* 0x000000f004097890 */ /* 0x000fe2000fffe0ff */
[----:B-1----:R-:W-:Y:S01]  /*3000*/  LEA R2, R11, UR6, 0x3 ;  /* 0x000000060b027c11 */ /* 0x002fe2000f8e18ff */
[----:B------:R-:W-:Y:S01]  /*3010*/  UIADD3 UR8, UPT, UPT, UR8, 0x180, URZ ;  /* 0x0000018008087890 */ /* 0x000fe2000fffe0ff */
[----:B------:R1:W-:Y:S01]  /*3020*/  @!P2 SYNCS.ARRIVE.TRANS64.RED RZ, [R3+URZ], R4 ;  /* 0x0000000403ffa9a7 */ /* 0x0003e200080004ff */
[----:B------:R-:W-:Y:S01]  /*3030*/  UIADD3 UR4, UPT, UPT, UR5, 0x1, URZ ;  /* 0x0000000105047890 */ /* 0x000fe2000fffe0ff */
[----:B------:R-:W-:-:S03]  /*3040*/  VIADD R8, R8, 0x1 ;  /* 0x0000000108087836 */ /* 0x000fc60000000000 */
[----:B------:R-:W-:Y:S02]  /*3050*/  UISETP.NE.AND UP0, UPT, UR4, 0x2, UPT ;  /* 0x000000020400788c */ /* 0x000fe4000bf05270 */
[----:B------:R-:W-:Y:S01]  /*3060*/  ISETP.NE.AND P0, PT, R8, 0x2, PT ;  /* 0x000000020800780c */ /* 0x000fe20003f05270 */
[----:B------:R-:W-:Y:S06]  /*3070*/  UGETNEXTWORKID.BROADCAST [UR8], [UR9] ;  /* 0x00000000080073ca */ /* 0x000fec0008000100 */
[----:B------:R-:W-:Y:S02]  /*3080*/  USEL UR7, URZ, 0x1, UP0 ;  /* 0x00000001ff077887 */ /* 0x000fe40008000000 */
[----:B------:R-:W-:-:S04]  /*3090*/  USEL UR5, UR4, URZ, UP0 ;  /* 0x000000ff04057287 */ /* 0x000fc80008000000 */
[----:B------:R-:W-:Y:S02]  /*30a0*/  LOP3.LUT R12, R12, UR7, RZ, 0x3c, !PT ;  /* 0x000000070c0c7c12 */ /* 0x000fe4000f8e3cff */
[----:B-1----:R-:W-:-:S04]  /*30b0*/  SHF.L.U32 R4, R10, 0x1f, RZ ;  /* 0x0000001f0a047819 */ /* 0x002fc800000006ff */
[----:B------:R-:W1:Y:S02]  /*30c0*/  SYNCS.PHASECHK.TRANS64.TRYWAIT P1, [R2+URZ+0xf0], R4 ;  /* 0x0000f004020075a7 */ /* 0x000e6400080211ff */
[----:B-1----:R-:W-:Y:S05]  /*30d0*/  @!P1 BRA `(.L_x_57) ;  /* 0x0000006c00f89947 */ /* 0x002fea0003800000 */
.L_x_164:
[C---:B-1----:R-:W-:Y:S01]  /*30e0*/  LEA R4, R11.reuse, UR6, 0x4 ;  /* 0x000000060b047c11 */ /* 0x042fe2000f8e20ff */
[----:B------:R-:W-:Y:S01]  /*30f0*/  VIADD R2, R2, 0x100 ;  /* 0x0000010002027836 */ /* 0x000fe20000000000 */
[----:B------:R-:W-:Y:S01]  /*3100*/  SEL R8, R8, RZ, P0 ;  /* 0x000000ff08087207 */ /* 0x000fe20000000000 */
[----:B------:R-:W-:-:S03]  /*3110*/  VIADD R11, R11, 0x1 ;  /* 0x000000010b0b7836 */ /* 0x000fc60000000000 */
[----:B------:R-:W1:Y:S01]  /*3120*/  LDS.128 R4, [R4+0x180] ;  /* 0x0001800004047984 */ /* 0x000e620000000c00 */
[----:B------:R-:W-:Y:S02]  /*3130*/  PRMT R2, RZ, 0x654, R2 ;  /* 0x00000654ff027816 */ /* 0x000fe40000000002 */
[C---:B------:R-:W-:Y:S01]  /*3140*/  ISETP.NE.AND P1, PT, R11.reuse, 0x2, PT ;  /* 0x000000020b00780c */ /* 0x040fe20003f25270 */
[----:B------:R-:W-:Y:S01]  /*3150*/  @!PT LDS RZ, [RZ] ;  /* 0x00000000fffff984 */ /* 0x000fe20000000800 */
[----:B------:R-:W-:Y:S01]  /*3160*/  @!PT LDS RZ, [RZ] ;  /* 0x00000000fffff984 */ /* 0x000fe20000000800 */
[----:B------:R-:W-:Y:S01]  /*3170*/  @!PT LDS RZ, [RZ] ;  /* 0x00000000fffff984 */ /* 0x000fe20000000800 */
[----:B------:R-:W-:Y:S01]  /*3180*/  @!PT LDS RZ, [RZ] ;  /* 0x00000000fffff984 */ /* 0x000fe20000000800 */
[----:B------:R2:W-:Y:S06]  /*3190*/  MEMBAR.ALL.CTA ;  /* 0x0000000000007992 */ /* 0x0005ec0000008000 */
[----:B--2---:R-:W2:Y:S01]  /*31a0*/  FENCE.VIEW.ASYNC.S ;  /* 0x00000000000073c6 */ /* 0x004ea20000000000 */
[----:B------:R-:W-:Y:S01]  /*31b0*/  SEL R11, R11, RZ, P1 ;  /* 0x000000ff0b0b7207 */ /* 0x000fe20000800000 */
[----:B--2---:R2:W-:Y:S01]  /*31c0*/  SYNCS.ARRIVE.TRANS64.RED.A1T0 RZ, [R2+URZ], RZ ;  /* 0x000000ff02ff79a7 */ /* 0x0045e200081004ff */
[----:B-1----:R-:W-:-:S02]  /*31d0*/  LOP3.LUT P3, RZ, R6, 0x1, RZ, 0xc0, !PT ;  /* 0x0000000106ff7812 */ /* 0x002fc4000786c0ff */
[----:B------:R-:W-:-:S04]  /*31e0*/  SEL R4, RZ, 0x1, P1 ;  /* 0x00000001ff047807 */ /* 0x000fc80000800000 */
[----:B------:R-:W-:Y:S02]  /*31f0*/  LOP3.LUT R10, R10, R4, RZ, 0x3c, !PT ;  /* 0x000000040a0a7212 */ /* 0x000fe400078e3cff */
[----:B--2---:R-:W-:-:S04]  /*3200*/  SEL R2, RZ, 0x1, P0 ;  /* 0x00000001ff027807 */ /* 0x004fc80000000000 */
[----:B------:R-:W-:Y:S01]  /*3210*/  LOP3.LUT R9, R9, R2, RZ, 0x3c, !PT ;  /* 0x0000000209097212 */ /* 0x000fe200078e3cff */
[----:B------:R-:W-:Y:S06]  /*3220*/  @P3 BRA `(.L_x_58) ;  /* 0xfffffffc002c3947 */ /* 0x000fec000383ffff */
[----:B------:R-:W-:Y:S01]  /*3230*/  ULEA UR4, UR5, UR6, 0x3 ;  /* 0x0000000605047291 */ /* 0x000fe2000f8e18ff */
[----:B------:R-:W-:-:S08]  /*3240*/  SHF.L.U32 R2, R12, 0x1f, RZ ;  /* 0x0000001f0c027819 */ /* 0x000fd000000006ff */
[----:B------:R-:W1:Y:S02]  /*3250*/  SYNCS.PHASECHK.TRANS64 P0, [UR4+0x100], R2 ;  /* 0x00010002ff0075a7 */ /* 0x000e640008001004 */
[----:B-1----:R-:W-:Y:S05]  /*3260*/  @P0 BRA `(.L_x_59) ;  /* 0x0000000000080947 */ /* 0x002fea0003800000 */
[----:B------:R-:W1:Y:S02]  /*3270*/  SYNCS.PHASECHK.TRANS64.TRYWAIT P0, [UR4+0x100], R2 ;  /* 0x00010002ff0075a7 */ /* 0x000e640008001104 */
[----:B-1----:R-:W-:Y:S05]  /*3280*/  @!P0 BRA `(.L_x_60) ;  /* 0x0000006c00a08947 */ /* 0x002fea0003800000 */
.L_x_59:
[----:B------:R-:W-:-:S04]  /*3290*/  UIADD3 UR7, UPT, UPT, UR5, 0x1, URZ ;  /* 0x0000000105077890 */ /* 0x000fc8000fffe0ff */
[----:B------:R-:W-:-:S04]  /*32a0*/  UISETP.NE.AND UP0, UPT, UR7, 0x2, UPT ;  /* 0x000000020700788c */ /* 0x000fc8000bf05270 */
[----:B------:R-:W-:Y:S02]  /*32b0*/  USEL UR8, URZ, 0x1, UP0 ;  /* 0x00000001ff087887 */ /* 0x000fe40008000000 */
[----:B------:R-:W-:-:S04]  /*32c0*/  USEL UR7, UR7, URZ, UP0 ;  /* 0x000000ff07077287 */ /* 0x000fc80008000000 */
[----:B------:R-:W-:Y:S01]  /*32d0*/  ULEA UR7, UR7, UR6, 0x3 ;  /* 0x0000000607077291 */ /* 0x000fe2000f8e18ff */
[----:B-1----:R-:W-:-:S04]  /*32e0*/  LOP3.LUT R2, R12, UR8, RZ, 0x3c, !PT ;  /* 0x000000080c027c12 */ /* 0x002fc8000f8e3cff */
[----:B------:R-:W-:-:S04]  /*32f0*/  SHF.L.U32 R0, R2, 0x1f, RZ ;  /* 0x0000001f02007819 */ /* 0x000fc800000006ff */
[----:B------:R-:W1:Y:S02]  /*3300*/  SYNCS.PHASECHK.TRANS64 P0, [UR7+0x100], R0 ;  /* 0x00010000ff0075a7 */ /* 0x000e640008001007 */
[----:B-1----:R-:W-:Y:S05]  /*3310*/  @P0 EXIT ;  /* 0x000000000000094d */ /* 0x002fea0003800000 */
[----:B------:R-:W-:Y:S02]  /*3320*/  SHF.L.U32 R2, R2, 0x1f, RZ ;  /* 0x0000001f02027819 */ /* 0x000fe400000006ff */
[----:B------:R-:W-:-:S07]  /*3330*/  MOV R0, UR7 ;  /* 0x0000000700007c02 */ /* 0x000fce0008000f00 */
.L_x_61:
[----:B-1----:R1:W2:Y:S02]  /*3340*/  SYNCS.PHASECHK.TRANS64.TRYWAIT P0, [R0+URZ+0x100], R2 ;  /* 0x00010002000075a7 */ /* 0x0022a400080011ff */
[----:B--2---:R-:W-:Y:S05]  /*3350*/  @!P0 NANOSLEEP.SYNCS 0x989680 ;  /* 0x009896800000895d */ /* 0x004fea0003900000 */
[----:B------:R-:W2:Y:S02]  /*3360*/  @!P0 SYNCS.PHASECHK.TRANS64 P0, [R0+URZ+0x100], R2 ;  /* 0x00010002000085a7 */ /* 0x000ea400080010ff */
[----:B--2---:R-:W-:Y:S05]  /*3370*/  @P0 EXIT ;  /* 0x000000000000094d */ /* 0x004fea0003800000 */
[----:B------:R-:W-:Y:S05]  /*3380*/  BRA `(.L_x_61) ;  /* 0xfffffffc00ec7947 */ /* 0x000fea000383ffff */
.L_x_54:
[----:B------:R-:W-:Y:S05]  /*3390*/  BRA.U UP4, `(.L_x_62) ;  /* 0x0000000d049c7547 */ /* 0x000fea000b800000 */
[----:B------:R-:W-:Y:S01]  /*33a0*/  UMOV UR4, 0x40 ;  /* 0x0000004000047882 */ /* 0x000fe20000000000 */
[----:B------:R-:W-:Y:S01]  /*33b0*/  NOP ;  /* 0x0000000000007918 */ /* 0x000fe20000000000 */
[----:B------:R-:W-:Y:S01]  /*33c0*/  ULEA UR5, UR45, UR4, 0x18 ;  /* 0x000000042d057291 */ /* 0x000fe2000f8ec0ff */
[----:B------:R-:W-:Y:S02]  /*33d0*/  UMOV UR6, 0x400 ;  /* 0x0000040000067882 */ /* 0x000fe40000000000 */
[----:B------:R-:W-:-:S06]  /*33e0*/  ULEA UR6, UR45, UR6, 0x18 ;  /* 0x000000062d067291 */ /* 0x000fcc000f8ec0ff */
[----:B------:R-:W1:Y:S02]  /*33f0*/  LDS.U8 R0, [UR5+0x1c] ;  /* 0x00001c05ff007984 */ /* 0x000e640008000000 */
[----:B-1----:R-:W-:-:S13]  /*3400*/  ISETP.NE.AND P0, PT, R0, RZ, PT ;  /* 0x000000ff0000720c */ /* 0x002fda0003f05270 */
[----:B------:R-:W-:Y:S05]  /*3410*/  @P0 BRA `(.L_x_63) ;  /* 0x0000000000580947 */ /* 0x000fea0003800000 */
[----:B------:R-:W-:-:S13]  /*3420*/  ELECT P0, URZ, PT ;  /* 0x0000000000ff782f */ /* 0x000fda0003800000 */
[----:B------:R-:W-:Y:S05]  /*3430*/  @!P0 BRA `(.L_x_64) ;  /* 0x0000000000608947 */ /* 0x000fea0003800000 */
[----:B------:R-:W-:Y:S01]  /*3440*/  UMOV UR4, 0x10 ;  /* 0x0000001000047882 */ /* 0x000fe20000000000 */
[----:B------:R-:W-:Y:S01]  /*3450*/  HFMA2 R0, -RZ, RZ, 0, 5.9604644775390625e-08 ;  /* 0x00000001ff007431 */ /* 0x000fe200000001ff */
[----:B------:R-:W-:-:S03]  /*3460*/  MOV R3, 0xffff ;  /* 0x0000ffff00037802 */ /* 0x000fc60000000f00 */
[----:B------:R-:W-:Y:S04]  /*3470*/  DEPBAR.LE SB1, 0x36 ;  /* 0x00009d800000791a */ /* 0x000fe80000000000 */
[----:B------:R-:W1:Y:S02]  /*3480*/  UTCATOMSWS.FIND_AND_SET.ALIGN UP0, UR4, UR4 ;  /* 0x00000004000475e3 */ /* 0x000e640008000800 */
[----:B-1----:R-:W-:Y:S01]  /*3490*/  MOV R4, UR4 ;  /* 0x0000000400047c02 */ /* 0x002fe20008000f00 */
[----:B------:R-:W-:Y:S06]  /*34a0*/  BRA.U UP0, `(.L_x_65) ;  /* 0x0000000100187547 */ /* 0x000fec000b800000 */
.L_x_66:
[----:B------:R-:W-:Y:S05]  /*34b0*/  NANOSLEEP 0x64 ;  /* 0x000000640000795d */ /* 0x000fea0003800000 */
[----:B------:R-:W-:-:S05]  /*34c0*/  UMOV UR4, 0x10 ;  /* 0x0000001000047882 */ /* 0x000fca0000000000 */
[----:B------:R-:W-:Y:S04]  /*34d0*/  DEPBAR.LE SB1, 0x36 ;  /* 0x00009d800000791a */ /* 0x000fe80000000000 */
[----:B------:R-:W1:Y:S02]  /*34e0*/  UTCATOMSWS.FIND_AND_SET.ALIGN UP0, UR4, UR4 ;  /* 0x00000004000475e3 */ /* 0x000e640008000800 */
[----:B-1----:R-:W-:Y:S01]  /*34f0*/  MOV R4, UR4 ;  /* 0x0000000400047c02 */ /* 0x002fe20008000f00 */
[----:B------:R-:W-:Y:S05]  /*3500*/  BRA.U !UP0, `(.L_x_66) ;  /* 0xfffffffd08e87547 */ /* 0x000fea000b83ffff */
.L_x_65:
[-C--:B------:R-:W-:Y:S02]  /*3510*/  SHF.L.U32 R3, R3, R4.reuse, RZ ;  /* 0x0000000403037219 */ /* 0x080fe400000006ff */
[----:B------:R-:W-:Y:S01]  /*3520*/  SHF.L.U32 R0, R0, R4, RZ ;  /* 0x0000000400007219 */ /* 0x000fe200000006ff */
[----:B------:R-:W-:Y:S02]  /*3530*/  IMAD.SHL.U32 R4, R4, 0x20, RZ ;  /* 0x0000002004047824 */ /* 0x000fe400078e00ff */
[----:B------:R1:W-:Y:S04]  /*3540*/  ATOMS.OR RZ, [UR5+0x14], R3 ;  /* 0x00001403ffff798c */ /* 0x0003e8000b000005 */
[----:B------:R1:W-:Y:S04]  /*3550*/  ATOMS.OR RZ, [UR5+0x18], R0 ;  /* 0x00001800ffff798c */ /* 0x0003e8000b000005 */
[----:B------:R1:W-:Y:S01]  /*3560*/  STS [UR6+0x1a0], R4 ;  /* 0x0001a004ff007988 */ /* 0x0003e20008000806 */
[----:B------:R-:W-:Y:S05]  /*3570*/  BRA `(.L_x_64) ;  /* 0x0000000000107947 */ /* 0x000fea0003800000 */
.L_x_63:
[----:B------:R-:W-:Y:S02]  /*3580*/  MOV R0, 0xffffffff ;  /* 0xffffffff00007802 */ /* 0x000fe40000000f00 */
[----:B------:R-:W-:-:S03]  /*3590*/  MOV R4, 0x35c0 ;  /* 0x000035c000047802 */ /* 0x000fc60000000f00 */
[----:B------:R1:W-:Y:S04]  /*35a0*/  STS [UR6+0x1a0], R0 ;  /* 0x0001a000ff007988 */ /* 0x0003e80008000806 */
[----:B-1---5:R-:W-:Y:S05]  /*35b0*/  CALL.REL.NOINC `($__internal_1_$__cuda_sm10x_tcgen05_guardrail_trap_phase_invalid_during_alloc) ;  /* 0x0000007000e87944 */ /* 0x022fea0003c00000 */
.L_x_64:
[----:B------:R-:W-:Y:S05]  /*35c0*/  WARPSYNC.ALL ;  /* 0x0000000000007948 */ /* 0x000fea0003800000 */
[----:B------:R-:W2:Y:S01]  /*35d0*/  S2UR UR4, SR_CgaCtaId ;  /* 0x00000000000479c3 */ /* 0x000ea20000008800 */
[----:B------:R-:W-:Y:S01]  /*35e0*/  UMOV UR17, 0x400 ;  /* 0x0000040000117882 */ /* 0x000fe20000000000 */
[----:B------:R-:W-:-:S06]  /*35f0*/  NOP ;  /* 0x0000000000007918 */ /* 0x000fcc0000000000 */
[----:B------:R-:W-:Y:S06]  /*3600*/  BAR.ARV 0x6, 0xa0 ;  /* 0x0182800000007b1d */ /* 0x000fec0000002000 */
[----:B------:R-:W3:Y:S01]  /*3610*/  LDCU UR5, c[0x0][0x38c] ;  /* 0x00007180ff0577ac */ /* 0x000ee20008000800 */
[----:B------:R-:W-:Y:S01]  /*3620*/  LOP3.LUT R2, R2, 0xffff, RZ, 0xc0, !PT ;  /* 0x0000ffff02027812 */ /* 0x000fe200078ec0ff */
[----:B------:R-:W-:Y:S01]  /*3630*/  IMAD.MOV.U32 R11, RZ, RZ, 0x1 ;  /* 0x00000001ff0b7424 */ /* 0x000fe200078e00ff */
[----:B------:R-:W-:Y:S01]  /*3640*/  CS2R R8, SRZ ;  /* 0x0000000000087805 */ /* 0x000fe2000001ff00 */
[----:B------:R-:W4:Y:S01]  /*3650*/  LDCU UR8, c[0x0][0x38c] ;  /* 0x00007180ff0877ac */ /* 0x000f220008000800 */
[----:B------:R-:W-:Y:S01]  /*3660*/  R2UR UR19, R2 ;  /* 0x00000000021372ca */ /* 0x000fe200000e0000 */
[----:B------:R-:W-:Y:S01]  /*3670*/  IMAD.MOV.U32 R10, RZ, RZ, RZ ;  /* 0x000000ffff0a7224 */ /* 0x000fe200078e00ff */
[----:B------:R-:W-:Y:S01]  /*3680*/  UMOV UR22, URZ ;  /* 0x000000ff00167c82 */ /* 0x000fe20008000000 */
[----:B------:R-:W-:Y:S01]  /*3690*/  UMOV UR14, URZ ;  /* 0x000000ff000e7c82 */ /* 0x000fe20008000000 */
[----:B--2---:R-:W-:Y:S01]  /*36a0*/  ULEA UR17, UR4, UR17, 0x18 ;  /* 0x0000001104117291 */ /* 0x004fe2000f8ec0ff */
[----:B------:R-:W-:Y:S01]  /*36b0*/  UMOV UR26, 0x0 ;  /* 0x00000000001a7882 */ /* 0x000fe20000000000 */
[----:B------:R-:W-:-:S02]  /*36c0*/  UMOV UR27, 0x44004a0 ;  /* 0x044004a0001b7882 */ /* 0x000fc40000000000 */
[----:B------:R-:W-:Y:S02]  /*36d0*/  UIADD3 UR6, UPT, UPT, UR17, 0x6400, URZ ;  /* 0x0000640011067890 */ /* 0x000fe4000fffe0ff */
[----:B------:R-:W-:Y:S02]  /*36e0*/  UIADD3 UR7, UPT, UPT, UR17, 0x10400, URZ ;  /* 0x0001040011077890 */ /* 0x000fe4000fffe0ff */
[----:B---3--:R-:W-:Y:S01]  /*36f0*/  UIADD3 UR5, UPT, UPT, UR5, 0x3f, URZ ;  /* 0x0000003f05057890 */ /* 0x008fe2000fffe0ff */
[----:B-1----:R-:W1:Y:S01]  /*3700*/  LDS R0, [UR17+0x1a0] ;  /* 0x0001a011ff007984 */ /* 0x002e620008000800 */
[----:B------:R-:W-:Y:S02]  /*3710*/  USHF.R.U32.HI UR6, URZ, 0x4, UR6 ;  /* 0x00000004ff067899 */ /* 0x000fe40008011606 */
[----:B------:R-:W-:Y:S02]  /*3720*/  USHF.R.S32.HI UR4, URZ, 0x1f, UR5 ;  /* 0x0000001fff047899 */ /* 0x000fe40008011405 */
[----:B------:R-:W-:-:S02]  /*3730*/  ULOP3.LUT UR6, UR6, 0x3fff, URZ, 0xc0, !UPT ;  /* 0x00003fff06067892 */ /* 0x000fc4000f8ec0ff */
[----:B------:R-:W-:Y:S02]  /*3740*/  ULEA.HI UR4, UR4, UR5, URZ, 0x6 ;  /* 0x0000000504047291 */ /* 0x000fe4000f8f30ff */
[----:B------:R-:W-:Y:S02]  /*3750*/  USHF.R.U32.HI UR5, URZ, 0x4, UR7 ;  /* 0x00000004ff057899 */ /* 0x000fe40008011607 */
[----:B------:R-:W-:Y:S02]  /*3760*/  USHF.R.S32.HI UR28, URZ, 0x6, UR4 ;  /* 0x00000006ff1c7899 */ /* 0x000fe40008011404 */
[----:B------:R-:W-:Y:S02]  /*3770*/  ULOP3.LUT UR5, UR5, 0x3fff, URZ, 0xc0, !UPT ;  /* 0x00003fff05057892 */ /* 0x000fe4000f8ec0ff */
[----:B------:R-:W-:Y:S02]  /*3780*/  UISETP.LT.AND UP0, UPT, UR28, 0x1, UPT ;  /* 0x000000011c00788c */ /* 0x000fe4000bf01270 */
[----:B------:R-:W-:-:S02]  /*3790*/  ULOP3.LUT UR20, UR6, 0x10000, URZ, 0xfc, !UPT ;  /* 0x0001000006147892 */ /* 0x000fc4000f8efcff */
[----:B------:R-:W-:Y:S02]  /*37a0*/  USEL UR29, UR28, 0x1, !UP0 ;  /* 0x000000011c1d7887 */ /* 0x000fe4000c000000 */
[----:B------:R-:W-:Y:S02]  /*37b0*/  ULOP3.LUT UR21, UR5, 0x10000, URZ, 0xfc, !UPT ;  /* 0x0001000005157892 */ /* 0x000fe4000f8efcff */
[----:B------:R-:W-:Y:S02]  /*37c0*/  UIADD3 UR29, UPT, UPT, -UR29, URZ, URZ ;  /* 0x000000ff1d1d7290 */ /* 0x000fe4000fffe1ff */
[----:B----4-:R-:W-:Y:S01]  /*37d0*/  UISETP.GE.AND UP4, UPT, UR8, 0x1, UPT ;  /* 0x000000010800788c */ /* 0x010fe2000bf86270 */
[----:B------:R-:W-:Y:S01]  /*37e0*/  UMOV UR24, 0x0 ;  /* 0x0000000000187882 */ /* 0x000fe20000000000 */
[----:B------:R-:W-:Y:S01]  /*37f0*/  UMOV UR25, 0x44004a0 ;  /* 0x044004a000197882 */ /* 0x000fe20000000000 */
[----:B-1----:R-:W-:-:S15]  /*3800*/  R2UR UR30, R0 ;  /* 0x00000000001e72ca */ /* 0x002fde00000e0000 */
.L_x_73:
[----:B------:R-:W-:Y:S02]  /*3810*/  LEA R0, R10, UR17, 0x3 ;  /* 0x000000110a007c11 */ /* 0x000fe4000f8e18ff */
[----:B------:R-:W-:Y:S02]  /*3820*/  SHF.L.U32 R2, R9, 0x1f, RZ ;  /* 0x0000001f09027819 */ /* 0x000fe400000006ff */
[----:B------:R-:W-:Y:S01]  /*3830*/  PLOP3.LUT P0, PT, PT, PT, UP4, 0x80, 0x8 ;  /* 0x000000000008781c */ /* 0x000fe20003f0f048 */
[----:B------:R-:W-:Y:S01]  /*3840*/  VIADD R3, R0, 0x100 ;  /* 0x0000010000037836 */ /* 0x000fe20000000000 */
[----:B-1----:R-:W1:Y:S02]  /*3850*/  SYNCS.PHASECHK.TRANS64.TRYWAIT P1, [R0+URZ+0xf0], R2 ;  /* 0x0000f002000075a7 */ /* 0x002e6400080211ff */
[----:B-1-3--:R-:W-:Y:S09]  /*3860*/  @!P1 BRA `(.L_x_67) ;  /* 0x0000006800409947 */ /* 0x00aff20003800000 */
.L_x_166:
[----:B------:R-:W-:Y:S01]  /*3870*/  LEA R4, R10, UR17, 0x4 ;  /* 0x000000110a047c11 */ /* 0x000fe2000f8e20ff */
[----:B------:R-:W-:Y:S01]  /*3880*/  @UP4 ULEA UR4, UR14, UR17, 0x3 ;  /* 0x000000110e044291 */ /* 0x000fe2000f8e18ff */
[----:B------:R-:W-:Y:S01]  /*3890*/  PLOP3.LUT P2, PT, PT, PT, PT, 0x80, 0x8 ;  /* 0x000000000008781c */ /* 0x000fe20003f4f070 */
[----:B------:R-:W-:Y:S01]  /*38a0*/  ULEA UR23, UR22, UR17, 0x3 ;  /* 0x0000001116177291 */ /* 0x000fe2000f8e18ff */
[----:B------:R-:W-:Y:S02]  /*38b0*/  PRMT R3, RZ, 0x654, R3 ;  /* 0x00000654ff037816 */ /* 0x000fe40000000003 */
[----:B------:R-:W2:Y:S01]  /*38c0*/  LDS.128 R4, [R4+0x180] ;  /* 0x0001800004047984 */ /* 0x000ea20000000c00 */
[----:B-1----:R-:W-:Y:S02]  /*38d0*/  @P0 SHF.L.U32 R2, R8, 0x1f, RZ ;  /* 0x0000001f08020819 */ /* 0x002fe400000006ff */
[----:B------:R-:W-:Y:S01]  /*38e0*/  SHF.L.U32 R0, R11, 0x1f, RZ ;  /* 0x0000001f0b007819 */ /* 0x000fe200000006ff */
[----:B------:R-:W-:Y:S01]  /*38f0*/  @!PT LDS RZ, [RZ] ;  /* 0x00000000fffff984 */ /* 0x000fe20000000800 */
[----:B------:R-:W-:Y:S01]  /*3900*/  @!PT LDS RZ, [RZ] ;  /* 0x00000000fffff984 */ /* 0x000fe20000000800 */
[----:B------:R-:W-:Y:S01]  /*3910*/  @!PT LDS RZ, [RZ] ;  /* 0x00000000fffff984 */ /* 0x000fe20000000800 */
[----:B------:R-:W-:Y:S01]  /*3920*/  @!PT LDS RZ, [RZ] ;  /* 0x00000000fffff984 */ /* 0x000fe20000000800 */
[----:B------:R1:W-:Y:S06]  /*3930*/  MEMBAR.ALL.CTA ;  /* 0x0000000000007992 */ /* 0x0003ec0000008000 */
[----:B-1----:R-:W1:Y:S02]  /*3940*/  FENCE.VIEW.ASYNC.S ;  /* 0x00000000000073c6 */ /* 0x002e640000000000 */
[----:B-1----:R1:W-:Y:S01]  /*3950*/  SYNCS.ARRIVE.TRANS64.RED.A1T0 RZ, [R3+URZ], RZ ;  /* 0x000000ff03ff79a7 */ /* 0x0023e200081004ff */
[----:B------:R1:W3:Y:S01]  /*3960*/  @P0 SYNCS.PHASECHK.TRANS64.TRYWAIT P2, [UR4], R2 ;  /* 0x00000002ff0005a7 */ /* 0x0002e20008041104 */
[----:B------:R-:W-:Y:S01]  /*3970*/  ULEA.HI UR4, UR22, UR22, URZ, 0x1 ;  /* 0x0000001616047291 */ /* 0x000fe2000f8f08ff */
[----:B--2---:R-:W-:-:S03]  /*3980*/  LOP3.LUT P1, RZ, R6, 0x1, RZ, 0xc0, !PT ;  /* 0x0000000106ff7812 */ /* 0x004fc6000782c0ff */
[----:B------:R-:W-:Y:S02]  /*3990*/  USHF.L.U32 UR18, UR4, 0x7, URZ ;  /* 0x0000000704127899 */ /* 0x000fe400080006ff */
[----:B------:R-:W-:Y:S02]  /*39a0*/  ULOP3.LUT UR4, UR4, 0xffe, URZ, 0xc0, !UPT ;  /* 0x00000ffe04047892 */ /* 0x000fe4000f8ec0ff */
[----:B------:R-:W-:Y:S02]  /*39b0*/  ULOP3.LUT UR18, UR18, 0xffffff00, URZ, 0xc0, !UPT ;  /* 0xffffff0012127892 */ /* 0x000fe4000f8ec0ff */
[----:B------:R-:W-:Y:S02]  /*39c0*/  UIADD3 UR4, UPT, UPT, -UR4, UR22, URZ ;  /* 0x0000001604047290 */ /* 0x000fe4000fffe1ff */
[----:B------:R-:W-:Y:S01]  /*39d0*/  UIADD3 UR18, UPT, UPT, UR30, UR18, URZ ;  /* 0x000000121e127290 */ /* 0x000fe2000fffe0ff */
[----:B------:R-:W2:Y:S03]  /*39e0*/  SYNCS.PHASECHK.TRANS64.TRYWAIT P0, [UR23+0x130], R0 ;  /* 0x00013000ff0075a7 */ /* 0x000ea60008001117 */
[----:B------:R-:W-:Y:S01]  /*39f0*/  ULEA UR18, UR4, UR18, 0x14 ;  /* 0x0000001204127291 */ /* 0x000fe2000f8ea0ff */
[----:B-123--:R-:W-:Y:S11]  /*3a00*/  @!P0 BRA `(.L_x_68) ;  /* 0x0000006400ec8947 */ /* 0x00eff60003800000 */
.L_x_168:
[----:B------:R-:W-:Y:S01]  /*3a10*/  IADD3 R10, PT, PT, R10, 0x1, RZ ;  /* 0x000000010a0a7810 */ /* 0x000fe20007ffe0ff */
[----:B------:R-:W-:Y:S06]  /*3a20*/  BRA.U !UP4, `(.L_x_69) ;  /* 0x000000010c987547 */ /* 0x000fec000b800000 */
[----:B------:R-:W-:Y:S01]  /*3a30*/  UPLOP3.LUT UP2, UPT, UPT, UPT, UPT, 0x40, 0x4 ;  /* 0x000000000004789c */ /* 0x000fe20003f4e870 */
[----:B------:R-:W-:Y:S01]  /*3a40*/  UMOV UR16, UR29 ;  /* 0x0000001d00107c82 */ /* 0x000fe20008000000 */
[----:B------:R-:W-:Y:S01]  /*3a50*/  UMOV UR15, UR28 ;  /* 0x0000001c000f7c82 */ /* 0x000fe20008000000 */
[----:B------:R-:W-:-:S08]  /*3a60*/  UMOV UR6, UR14 ;  /* 0x0000000e00067c82 */ /* 0x000fd00008000000 */
.L_x_72:
[----:B------:R-:W-:Y:S02]  /*3a70*/  UIADD3 UR16, UPT, UPT, UR16, 0x1, URZ ;  /* 0x0000000110107890 */ /* 0x000fe4000fffe0ff */
[----:B--2---:R-:W-:Y:S02]  /*3a80*/  ULEA UR5, UR6, UR17, 0x3 ;  /* 0x0000001106057291 */ /* 0x004fe4000f8e18ff */
[----:B------:R-:W-:Y:S01]  /*3a90*/  UISETP.NE.AND UP3, UPT, UR16, URZ, UPT ;  /* 0x000000ff1000728c */ /* 0x000fe2000bf65270 */
[----:B---3--:R-:W-:Y:S10]  /*3aa0*/  @P2 BRA `(.L_x_70) ;  /* 0x00000000000c2947 */ /* 0x008ff40003800000 */
[----:B-1----:R-:W-:Y:S04]  /*3ab0*/  SHF.L.U32 R2, R8, 0x1f, RZ ;  /* 0x0000001f08027819 */ /* 0x002fe800000006ff */
[----:B------:R-:W1:Y:S02]  /*3ac0*/  SYNCS.PHASECHK.TRANS64.TRYWAIT P0, [UR5], R2 ;  /* 0x00000002ff0075a7 */ /* 0x000e640008001105 */
[----:B-1----:R-:W-:Y:S05]  /*3ad0*/  @!P0 BRA `(.L_x_71) ;  /* 0x0000006400d08947 */ /* 0x002fea0003800000 */
.L_x_70:
[----:B------:R-:W-:Y:S01]  /*3ae0*/  UISETP.NE.AND UP0, UPT, UR15, 0x1, UPT ;  /* 0x000000010f00788c */ /* 0x000fe2000bf05270 */
[----:B------:R-:W-:Y:S01]  /*3af0*/  PLOP3.LUT P2, PT, PT, PT, PT, 0x80, 0x8 ;  /* 0x000000000008781c */ /* 0x000fe20003f4f070 */
[----:B------:R-:W-:Y:S02]  /*3b00*/  UIADD3 UR4, UPT, UPT, UR6, 0x1, URZ ;  /* 0x0000000106047890 */ /* 0x000fe4000fffe0ff */
[----:B------:R-:W-:Y:S02]  /*3b10*/  ULEA UR12, UR6, UR21, 0xa ;  /* 0x00000015060c7291 */ /* 0x000fe4000f8e50ff */
[----:B------:R-:W-:Y:S01]  /*3b20*/  UISETP.NE.AND UP1, UPT, UR4, 0xa, UPT ;  /* 0x0000000a0400788c */ /* 0x000fe2000bf25270 */
[----:B------:R-:W-:Y:S01]  /*3b30*/  PLOP3.LUT P0, PT, PT, PT, UP0, 0x80, 0x8 ;  /* 0x000000000008781c */ /* 0x000fe20003f0f008 */
[----:B------:R-:W-:Y:S02]  /*3b40*/  UIADD3 UR10, UPT, UPT, UR12, 0x2, URZ ;  /* 0x000000020c0a7890 */ /* 0x000fe4000fffe0ff */
[----:B------:R-:W-:Y:S02]  /*3b50*/  USEL UR7, URZ, 0x1, UP1 ;  /* 0x00000001ff077887 */ /* 0x000fe40008800000 */
[----:B------:R-:W-:Y:S02]  /*3b60*/  USEL UR14, UR4, URZ, UP1 ;  /* 0x000000ff040e7287 */ /* 0x000fe40008800000 */
[----:B------:R-:W-:Y:S02]  /*3b70*/  UIADD3 UR15, UPT, UPT, UR15, -0x1, URZ ;  /* 0xffffffff0f0f7890 */ /* 0x000fe4000fffe0ff */
[----:B------:R-:W-:Y:S01]  /*3b80*/  @UP0 ULEA UR4, UR14, UR17, 0x3 ;  /* 0x000000110e040291 */ /* 0x000fe2000f8e18ff */
[----:B------:R-:W-:Y:S01]  /*3b90*/  LOP3.LUT R8, R8, UR7, RZ, 0x3c, !PT ;  /* 0x0000000708087c12 */ /* 0x000fe2000f8e3cff */
[----:B------:R-:W-:Y:S01]  /*3ba0*/  UIADD3 UR7, UPT, UPT, UR5, 0x50, URZ ;  /* 0x0000005005077890 */ /* 0x000fe2000fffe0ff */
[----:B------:R-:W-:Y:S02]  /*3bb0*/  UMOV UR13, 0x80004020 ;  /* 0x80004020000d7882 */ /* 0x000fe40000000000 */
[----:B-1----:R-:W-:Y:S01]  /*3bc0*/  @P0 SHF.L.U32 R0, R8, 0x1f, RZ ;  /* 0x0000001f08000819 */ /* 0x002fe200000006ff */
[----:B------:R-:W-:Y:S01]  /*3bd0*/  UMOV UR5, 0x80004020 ;  /* 0x8000402000057882 */ /* 0x000fe20000000000 */
[----:B------:R-:W-:Y:S01]  /*3be0*/  UMOV UR11, 0x80004020 ;  /* 0x80004020000b7882 */ /* 0x000fe20000000000 */
[----:B------:R-:W-:Y:S01]  /*3bf0*/  UMOV UR9, 0x80004020 ;  /* 0x8000402000097882 */ /* 0x000fe20000000000 */
[----:B------:R2:W3:Y:S01]  /*3c00*/  @P0 SYNCS.PHASECHK.TRANS64.TRYWAIT P2, [UR4], R0 ;  /* 0x00000000ff0005a7 */ /* 0x0004e20008041104 */
[----:B------:R-:W-:Y:S03]  /*3c10*/  ULEA UR4, UR6, UR20, 0x8 ;  /* 0x0000001406047291 */ /* 0x000fe6000f8e40ff */
[----:B------:R-:W-:Y:S01]  /*3c20*/  UMOV UR6, UR14 ;  /* 0x0000000e00067c82 */ /* 0x000fe20008000000 */
[----:B------:R-:W-:Y:S05]  /*3c30*/  UIADD3 UR8, UPT, UPT, UR4, 0x2, URZ ;  /* 0x0000000204087890 */ /* 0x000fea000fffe0ff */
[----:B------:R2:W-:Y:S01]  /*3c40*/  UTCIMMA gdesc[UR4], gdesc[UR12], tmem[UR18], tmem[UR26], idesc[UR27], UP2 ;  /* 0x00ff1a0c040075ea */ /* 0x0005e20009000112 */
[----:B------:R-:W-:Y:S03]  /*3c50*/  UPLOP3.LUT UP2, UPT, UPT, UPT, UPT, 0x80, 0x8 ;  /* 0x000000000008789c */ /* 0x000fe60003f4f070 */
[----:B------:R2:W-:Y:S01]  /*3c60*/  UTCIMMA gdesc[UR8], gdesc[UR10], tmem[UR18], tmem[UR24], idesc[UR25], UPT ;  /* 0x00ff180a080075ea */ /* 0x0005e2000b800112 */
[----:B------:R2:W-:Y:S01]  /*3c70*/  UTCBAR.MULTICAST [UR7], URZ, UR19 ;  /* 0x000000ff070073e9 */ /* 0x0005e20008000813 */
[----:B------:R-:W-:Y:S06]  /*3c80*/  BRA.U UP3, `(.L_x_72) ;  /* 0xfffffffd03787547 */ /* 0x000fec000b83ffff */
.L_x_69:
[----:B--2---:R-:W-:Y:S01]  /*3c90*/  UIADD3 UR4, UPT, UPT, UR22, 0x1, URZ ;  /* 0x0000000116047890 */ /* 0x004fe2000fffe0ff */
[C---:B------:R-:W-:Y:S01]  /*3ca0*/  ISETP.NE.AND P0, PT, R10.reuse, 0x2, PT ;  /* 0x000000020a00780c */ /* 0x040fe20003f05270 */
[----:B------:R-:W-:Y:S02]  /*3cb0*/  UIADD3 UR5, UPT, UPT, UR23, 0x110, URZ ;  /* 0x0000011017057890 */ /* 0x000fe4000fffe0ff */
[----:B------:R-:W-:Y:S01]  /*3cc0*/  UISETP.NE.AND UP0, UPT, UR4, 0x4, UPT ;  /* 0x000000040400788c */ /* 0x000fe2000bf05270 */
[----:B-1----:R-:W-:Y:S02]  /*3cd0*/  SEL R0, RZ, 0x1, P0 ;  /* 0x00000001ff007807 */ /* 0x002fe40000000000 */
[----:B------:R-:W-:Y:S01]  /*3ce0*/  SEL R10, R10, RZ, P0 ;  /* 0x000000ff0a0a7207 */ /* 0x000fe20000000000 */
[----:B------:R-:W-:Y:S01]  /*3cf0*/  USEL UR6, URZ, 0x1, UP0 ;  /* 0x00000001ff067887 */ /* 0x000fe20008000000 */
[----:B------:R-:W-:Y:S01]  /*3d00*/  LOP3.LUT R9, R9, R0, RZ, 0x3c, !PT ;  /* 0x0000000009097212 */ /* 0x000fe200078e3cff */
[----:B------:R-:W-:Y:S01]  /*3d10*/  USEL UR22, UR4, URZ, UP0 ;  /* 0x000000ff04167287 */ /* 0x000fe20008000000 */
[----:B------:R1:W-:Y:S03]  /*3d20*/  UTCBAR [UR5], URZ ;  /* 0x000000ff050073e9 */ /* 0x0003e600080000ff */
[----:B------:R-:W-:Y:S01]  /*3d30*/  LOP3.LUT R11, R11, UR6, RZ, 0x3c, !PT ;  /* 0x000000060b0b7c12 */ /* 0x000fe2000f8e3cff */
[----:B------:R-:W-:Y:S07]  /*3d40*/  @P1 BRA `(.L_x_73) ;  /* 0xfffffff800b01947 */ /* 0x000fee000383ffff */
[----:B------:R-:W2:Y:S01]  /*3d50*/  S2UR UR8, SR_CgaCtaId ;  /* 0x00000000000879c3 */ /* 0x000ea20000008800 */
[----:B------:R-:W-:Y:S01]  /*3d60*/  ELECT P0, URZ, PT ;  /* 0x0000000000ff782f */ /* 0x000fe20003800000 */
[----:B------:R-:W-:Y:S01]  /*3d70*/  IMAD.MOV.U32 R0, RZ, RZ, 0x1 ;  /* 0x00000001ff007424 */ /* 0x000fe200078e00ff */
[----:B------:R-:W-:Y:S01]  /*3d80*/  UIADD3 UR17, UPT, UPT, UR17, 0x130, URZ ;  /* 0x0000013011117890 */ /* 0x000fe2000fffe0ff */
[----:B------:R-:W-:Y:S01]  /*3d90*/  SHF.L.U32 R2, R11, 0x1f, RZ ;  /* 0x0000001f0b027819 */ /* 0x000fe200000006ff */
[----:B------:R-:W-:-:S03]  /*3da0*/  UMOV UR4, 0x40 ;  /* 0x0000004000047882 */ /* 0x000fc60000000000 */
[----:B------:R-:W-:Y:S01]  /*3db0*/  UVIRTCOUNT.DEALLOC.SMPOOL 0x80 ;  /* 0x000000800000784c */ /* 0x000fe20000000000 */
[----:B--2---:R-:W-:Y:S02]  /*3dc0*/  ULEA UR8, UR8, UR4, 0x18 ;  /* 0x0000000408087291 */ /* 0x004fe4000f8ec0ff */
[----:B------:R-:W-:-:S07]  /*3dd0*/  ULEA UR4, UR22, UR17, 0x3 ;  /* 0x0000001116047291 */ /* 0x000fce000f8e18ff */
[----:B------:R2:W-:Y:S02]  /*3de0*/  @P0 STS.U8 [UR8+0x1c], R0 ;  /* 0x00001c00ff000988 */ /* 0x0005e40008000008 */
[----:B------:R-:W4:Y:S02]  /*3df0*/  SYNCS.PHASECHK.TRANS64.TRYWAIT P0, [UR4], R2 ;  /* 0x00000002ff0075a7 */ /* 0x000f240008001104 */
[----:B--2-4-:R-:W-:Y:S05]  /*3e00*/  @!P0 BRA `(.L_x_74) ;  /* 0x00000064001c8947 */ /* 0x014fea0003800000 */
.L_x_171:
[----:B------:R-:W-:-:S04]  /*3e10*/  UIADD3 UR4, UPT, UPT, UR22, 0x1, URZ ;  /* 0x0000000116047890 */ /* 0x000fc8000fffe0ff */
[----:B------:R-:W-:-:S04]  /*3e20*/  UISETP.NE.AND UP0, UPT, UR4, 0x4, UPT ;  /* 0x000000040400788c */ /* 0x000fc8000bf05270 */
[----:B------:R-:W-:Y:S02]  /*3e30*/  USEL UR6, URZ, 0x1, UP0 ;  /* 0x00000001ff067887 */ /* 0x000fe40008000000 */
[----:B------:R-:W-:-:S04]  /*3e40*/  USEL UR4, UR4, URZ, UP0 ;  /* 0x000000ff04047287 */ /* 0x000fc80008000000 */
[----:B-1----:R-:W-:Y:S01]  /*3e50*/  ULEA UR5, UR4, UR17, 0x3 ;  /* 0x0000001104057291 */ /* 0x002fe2000f8e18ff */
[----:B--2---:R-:W-:-:S04]  /*3e60*/  LOP3.LUT R2, R11, UR6, RZ, 0x3c, !PT ;  /* 0x000000060b027c12 */ /* 0x004fc8000f8e3cff */
[----:B------:R-:W-:-:S04]  /*3e70*/  SHF.L.U32 R3, R2, 0x1f, RZ ;  /* 0x0000001f02037819 */ /* 0x000fc800000006ff */
[----:B------:R-:W1:Y:S02]  /*3e80*/  SYNCS.PHASECHK.TRANS64.TRYWAIT P0, [UR5], R3 ;  /* 0x00000003ff0075a7 */ /* 0x000e640008001105 */
[----:B-1----:R-:W-:Y:S05]  /*3e90*/  @!P0 BRA `(.L_x_75) ;  /* 0x0000006400108947 */ /* 0x002fea0003800000 */
.L_x_173:
        /* <DEDUP_REMOVED lines=9> */
.L_x_175:
[----:B------:R-:W-:-:S04]  /*3f30*/  UIADD3 UR4, UPT, UPT, UR4, 0x1, URZ ;  /* 0x0000000104047890 */ /* 0x000fc8000fffe0ff */
[----:B------:R-:W-:-:S04]  /*3f40*/  UISETP.NE.AND UP0, UPT, UR4, 0x4, UPT ;  /* 0x000000040400788c */ /* 0x000fc8000bf05270 */
[----:B------:R-:W-:Y:S02]  /*3f50*/  USEL UR5, URZ, 0x1, UP0 ;  /* 0x00000001ff057887 */ /* 0x000fe40008000000 */
[----:B------:R-:W-:-:S04]  /*3f60*/  USEL UR4, UR4, URZ, UP0 ;  /* 0x000000ff04047287 */ /* 0x000fc80008000000 */
[----:B------:R-:W-:Y:S01]  /*3f70*/  ULEA UR4, UR4, UR17, 0x3 ;  /* 0x0000001104047291 */ /* 0x000fe2000f8e18ff */
[----:B------:R-:W-:-:S04]  /*3f80*/  LOP3.LUT R2, R2, UR5, RZ, 0x3c, !PT ;  /* 0x0000000502027c12 */ /* 0x000fc8000f8e3cff */
[----:B------:R-:W-:-:S04]  /*3f90*/  SHF.L.U32 R2, R2, 0x1f, RZ ;  /* 0x0000001f02027819 */ /* 0x000fc800000006ff */
[----:B------:R-:W2:Y:S02]  /*3fa0*/  SYNCS.PHASECHK.TRANS64.TRYWAIT P0, [UR4], R2 ;  /* 0x00000002ff0075a7 */ /* 0x000ea40008001104 */
[----:B--2---:R-:W-:Y:S05]  /*3fb0*/  @!P0 BRA `(.L_x_77) ;  /* 0x0000006000f88947 */ /* 0x004fea0003800000 */
.L_x_177:
[----:B------:R-:W-:Y:S01]  /*3fc0*/  NOP ;  /* 0x0000000000007918 */ /* 0x000fe20000000000 */
[----:B-1----:R-:W1:Y:S01]  /*3fd0*/  LDS R0, [UR8+0x14] ;  /* 0x00001408ff007984 */ /* 0x002e620008000800 */
[----:B------:R-:W-:Y:S01]  /*3fe0*/  ULOP3.LUT UR4, UR30, 0xffff, URZ, 0xc0, !UPT ;  /* 0x0000ffff1e047892 */ /* 0x000fe2000f8ec0ff */
[----:B------:R-:W-:Y:S01]  /*3ff0*/  UMOV UR5, 0xffff ;  /* 0x0000ffff00057882 */ /* 0x000fe20000000000 */
[----:B------:R-:W-:Y:S02]  /*4000*/  UMOV UR6, 0x1 ;  /* 0x0000000100067882 */ /* 0x000fe40000000000 */
[----:B------:R-:W-:-:S04]  /*4010*/  USHF.R.U32.HI UR4, URZ, 0x5, UR4 ;  /* 0x00000005ff047899 */ /* 0x000fc80008011604 */
[----:B------:R-:W-:Y:S02]  /*4020*/  USHF.L.U32 UR5, UR5, UR4, URZ ;  /* 0x0000000405057299 */ /* 0x000fe400080006ff */
[----:B------:R-:W-:-:S04]  /*4030*/  USHF.L.U32 UR4, UR6, UR4, URZ ;  /* 0x0000000406047299 */ /* 0x000fc800080006ff */
[----:B-1----:R-:W-:-:S04]  /*4040*/  LOP3.LUT R0, R0, UR5, RZ, 0xc0, !PT ;  /* 0x0000000500007c12 */ /* 0x002fc8000f8ec0ff */
[----:B------:R-:W-:-:S13]  /*4050*/  ISETP.NE.AND P0, PT, R0, UR5, PT ;  /* 0x0000000500007c0c */ /* 0x000fda000bf05270 */
[----:B------:R-:W-:Y:S05]  /*4060*/  @P0 BRA `(.L_x_78) ;  /* 0x0000000000580947 */ /* 0x000fea0003800000 */
[----:B------:R-:W1:Y:S02]  /*4070*/  LDS R0, [UR8+0x18] ;  /* 0x00001808ff007984 */ /* 0x000e640008000800 */
[----:B-1----:R-:W-:-:S04]  /*4080*/  LOP3.LUT R0, R0, UR4, RZ, 0xc0, !PT ;  /* 0x0000000400007c12 */ /* 0x002fc8000f8ec0ff */
[----:B------:R-:W-:-:S13]  /*4090*/  ISETP.NE.AND P0, PT, R0, UR4, PT ;  /* 0x0000000400007c0c */ /* 0x000fda000bf05270 */
[----:B------:R-:W-:Y:S05]  /*40a0*/  @P0 BRA `(.L_x_79) ;  /* 0x00000000003c0947 */ /* 0x000fea0003800000 */
[----:B------:R-:W1:Y:S01]  /*40b0*/  S2R R2, SR_LANEID ;  /* 0x0000000000027919 */ /* 0x000e620000000000 */
[----:B------:R-:W-:-:S06]  /*40c0*/  ULOP3.LUT UR5, URZ, UR5, URZ, 0x33, !UPT ;  /* 0x00000005ff057292 */ /* 0x000fcc000f8e33ff */
[----:B------:R-:W-:-:S04]  /*40d0*/  IMAD.U32 R0, RZ, RZ, UR5 ;  /* 0x00000005ff007e24 */ /* 0x000fc8000f8e00ff */
[----:B------:R2:W4:Y:S02]  /*40e0*/  REDUX UR7, R0 ;  /* 0x00000000000773c4 */ /* 0x0005240000000000 */
[----:B------:R1:W-:Y:S01]  /*40f0*/  UTCATOMSWS.AND URZ, UR5 ;  /* 0x0000000500ff79e3 */ /* 0x0003e20008000000 */
[----:B--2---:R-:W-:Y:S01]  /*4100*/  LOP3.LUT R0, RZ, UR4, RZ, 0x33, !PT ;  /* 0x00000004ff007c12 */ /* 0x004fe2000f8e33ff */
[----:B------:R-:W-:Y:S02]  /*4110*/  VOTEU.ANY UR4, UPT, PT ;  /* 0x0000000000047886 */ /* 0x000fe400038e0100 */
[----:B------:R-:W-:Y:S02]  /*4120*/  UFLO.U32 UR4, UR4 ;  /* 0x00000004000472bd */ /* 0x000fe400080e0000 */
[----:B------:R-:W2:Y:S04]  /*4130*/  REDUX UR6, R0 ;  /* 0x00000000000673c4 */ /* 0x000ea80000000000 */
[----:B-1----:R-:W-:-:S02]  /*4140*/  ISETP.EQ.U32.AND P0, PT, R2, UR4, PT ;  /* 0x0000000402007c0c */ /* 0x002fc4000bf02070 */
[----:B----4-:R-:W-:-:S11]  /*4150*/  MOV R2, UR7 ;  /* 0x0000000700027c02 */ /* 0x010fd60008000f00 */
[----:B------:R1:W-:Y:S01]  /*4160*/  @P0 ATOMS.AND RZ, [UR8+0x14], R2 ;  /* 0x00001402ffff098c */ /* 0x0003e2000a800008 */
[----:B--2---:R-:W-:-:S05]  /*4170*/  IMAD.U32 R0, RZ, RZ, UR6 ;  /* 0x00000006ff007e24 */ /* 0x004fca000f8e00ff */
[----:B------:R1:W-:Y:S01]  /*4180*/  @P0 ATOMS.AND RZ, [UR8+0x18], R0 ;  /* 0x00001800ffff098c */ /* 0x0003e2000a800008 */
[----:B------:R-:W-:Y:S05]  /*4190*/  BRA `(.L_x_80) ;  /* 0x0000000000147947 */ /* 0x000fea0003800000 */
.L_x_79:
[----:B------:R-:W-:Y:S02]  /*41a0*/  MOV R2, 0x41c0 ;  /* 0x000041c000027802 */ /* 0x000fe40000000f00 */
[----:B---3-5:R-:W-:Y:S05]  /*41b0*/  CALL.REL.NOINC `($__internal_0_$__cuda_sm10x_tcgen05_guardrail_trap_col_being_dealloced_not_returned_by_alloc) ;  /* 0x0000006400dc7944 */ /* 0x028fea0003c00000 */
[----:B------:R-:W-:Y:S05]  /*41c0*/  BRA `(.L_x_80) ;  /* 0x0000000000087947 */ /* 0x000fea0003800000 */
.L_x_78:
[----:B------:R-:W-:Y:S02]  /*41d0*/  MOV R2, 0x41f0 ;  /* 0x000041f000027802 */ /* 0x000fe40000000f00 */
[----:B---3-5:R-:W-:Y:S05]  /*41e0*/  CALL.REL.NOINC `($__internal_2_$__cuda_sm10x_tcgen05_guardrail_trap_unallocated_columns_being_dealloced) ;  /* 0x0000006400e87944 */ /* 0x028fea0003c00000 */
.L_x_80:
[----:B------:R-:W-:Y:S01]  /*41f0*/  NOP ;  /* 0x0000000000007918 */ /* 0x000fe20000000000 */
[----:B------:R-:W-:Y:S05]  /*4200*/  EXIT ;  /* 0x000000000000794d */ /* 0x000fea0003800000 */
.L_x_62:
[----:B------:R-:W-:-:S09]  /*4210*/  UISETP.NE.OR UP0, UPT, UR17, 0x3, !UP3 ;  /* 0x000000031100788c */ /* 0x000fd2000df05670 */
[----:B------:R-:W-:Y:S05]  /*4220*/  BRA.U UP0, `(.L_x_81) ;  /* 0x0000001100587547 */ /* 0x000fea000b800000 */
[----:B------:R-:W1:Y:S01]  /*4230*/  LDCU UR31, c[0x0][0x370] ;  /* 0x00006e00ff1f77ac */ /* 0x000e620008000800 */
[----:B------:R-:W2:Y:S01]  /*4240*/  LDC.64 R16, c[0x0][0x348] ;  /* 0x0000d200ff107b82 */ /* 0x000ea20000000a00 */
[----:B------:R-:W-:Y:S02]  /*4250*/  HFMA2 R13, -RZ, RZ, 0, 0 ;  /* 0x00000000ff0d7431 */ /* 0x000fe400000001ff */
[----:B------:R-:W-:Y:S01]  /*4260*/  IMAD.MOV.U32 R15, RZ, RZ, 0x1 ;  /* 0x00000001ff0f7424 */ /* 0x000fe200078e00ff */
[----:B------:R-:W1:Y:S01]  /*4270*/  LDCU.128 UR48, c[0x0][0xb10] ;  /* 0x00016200ff3077ac */ /* 0x000e620008000c00 */
[----:B------:R-:W-:Y:S01]  /*4280*/  IMAD.MOV.U32 R14, RZ, RZ, RZ ;  /* 0x000000ffff0e7224 */ /* 0x000fe200078e00ff */
[----:B------:R-:W-:Y:S01]  /*4290*/  MOV R7, 0x1000 ;  /* 0x0000100000077802 */ /* 0x000fe20000000f00 */
[----:B------:R-:W3:Y:S01]  /*42a0*/  LDCU UR30, c[0x0][0x374] ;  /* 0x00006e80ff1e77ac */ /* 0x000ee20008000800 */
[----:B------:R-:W4:Y:S01]  /*42b0*/  LDC.64 R2, c[0x0][0x888] ;  /* 0x00022200ff027b82 */ /* 0x000f220000000a00 */
[----:B------:R-:W3:Y:S01]  /*42c0*/  LDCU UR15, c[0x0][0xb0c] ;  /* 0x00016180ff0f77ac */ /* 0x000ee20008000800 */
[----:B------:R-:W2:Y:S06]  /*42d0*/  LDCU UR40, c[0x0][0xb20] ;  /* 0x00016400ff2877ac */ /* 0x000eac0008000800 */
[----:B------:R-:W4:Y:S01]  /*42e0*/  LDC.64 R4, c[0x0][0x890] ;  /* 0x00022400ff047b82 */ /* 0x000f220000000a00 */
[----:B------:R-:W2:Y:S01]  /*42f0*/  LDCU UR4, c[0x0][0xb30] ;  /* 0x00016600ff0477ac */ /* 0x000ea20008000800 */
[----:B------:R-:W-:Y:S01]  /*4300*/  UMOV UR21, 0x400 ;  /* 0x0000040000157882 */ /* 0x000fe20000000000 */
[----:B-1----:R-:W-:-:S02]  /*4310*/  UIMAD.WIDE.U32 UR6, UR31, UR48, URZ ;  /* 0x000000301f0672a5 */ /* 0x002fc4000f8e00ff */
[----:B---3--:R-:W-:Y:S02]  /*4320*/  UIMAD.WIDE.U32 UR8, UR30, UR51, URZ ;  /* 0x000000331e0872a5 */ /* 0x008fe4000f8e00ff */
[----:B------:R-:W-:Y:S02]  /*4330*/  ULEA UR21, UR45, UR21, 0x18 ;  /* 0x000000152d157291 */ /* 0x000fe4000f8ec0ff */
[----:B------:R-:W-:Y:S02]  /*4340*/  UPLOP3.LUT UP3, UPT, UPT, UPT, UPT, 0x40, 0x4 ;  /* 0x000000000004789c */ /* 0x000fe40003f6e870 */
[----:B------:R-:W-:Y:S01]  /*4350*/  UIADD3 UR37, UPT, UPT, UR21, 0xb8, URZ ;  /* 0x000000b815257890 */ /* 0x000fe2000fffe0ff */
[----:B------:R-:W-:Y:S01]  /*4360*/  UMOV UR6, UR7 ;  /* 0x0000000700067c82 */ /* 0x000fe20008000000 */
[----:B------:R-:W-:Y:S01]  /*4370*/  UMOV UR38, UR9 ;  /* 0x0000000900267c82 */ /* 0x000fe20008000000 */
[----:B------:R-:W-:Y:S02]  /*4380*/  UISETP.GE.AND UP0, UPT, UR42, 0x1, UPT ;  /* 0x000000012a00788c */ /* 0x000fe4000bf06270 */
[----:B------:R-:W-:Y:S01]  /*4390*/  UISETP.NE.AND UP4, UPT, UR42, 0x1, UPT ;  /* 0x000000012a00788c */ /* 0x000fe2000bf85270 */
[----:B------:R-:W1:Y:S01]  /*43a0*/  LDCU.64 UR22, c[0x0][0xb28] ;  /* 0x00016500ff1677ac */ /* 0x000e620008000a00 */
[----:B------:R-:W-:-:S02]  /*43b0*/  UISETP.NE.AND UP6, UPT, UR15, 0x1, UPT ;  /* 0x000000010f00788c */ /* 0x000fc4000bfc5270 */
[----:B------:R-:W-:Y:S02]  /*43c0*/  UISETP.NE.AND UP5, UPT, UR50, 0x1, UPT ;  /* 0x000000013200788c */ /* 0x000fe4000bfa5270 */
[----:B------:R-:W-:Y:S02]  /*43d0*/  UIADD3 UR33, UPT, UPT, UR21, 0xa0, URZ ;  /* 0x000000a015217890 */ /* 0x000fe4000fffe0ff */
[----:B------:R-:W-:Y:S02]  /*43e0*/  UIADD3 UR25, UPT, UPT, UR21, 0xa8, URZ ;  /* 0x000000a815197890 */ /* 0x000fe4000fffe0ff */
[----:B------:R-:W-:Y:S02]  /*43f0*/  UIADD3 UR17, UPT, UPT, UR21, 0xb0, URZ ;  /* 0x000000b015117890 */ /* 0x000fe4000fffe0ff */
[----:B------:R-:W-:Y:S02]  /*4400*/  UPRMT UR37, UR45, 0x654, UR37 ;  /* 0x000006542d257896 */ /* 0x000fe40008000025 */
[----:B------:R-:W-:-:S02]  /*4410*/  USHF.R.U32.HI UR39, URZ, UR49, UR6 ;  /* 0x00000031ff277299 */ /* 0x000fc40008011606 */
[----:B--2---:R-:W-:Y:S02]  /*4420*/  USHF.R.U32.HI UR38, URZ, UR40, UR38 ;  /* 0x00000028ff267299 */ /* 0x004fe40008011626 */
[----:B------:R-:W-:-:S11]  /*4430*/  UISETP.NE.AND UP2, UPT, UR4, 0x1, UPT ;  /* 0x000000010400788c */ /* 0x000fd6000bf45270 */
.L_x_92:
[C---:B------:R-:W-:Y:S02]  /*4440*/  LEA R12, R14.reuse, UR21, 0x3 ;  /* 0x000000150e0c7c11 */ /* 0x040fe4000f8e18ff */
[----:B------:R-:W-:Y:S02]  /*4450*/  SHF.L.U32 R0, R13, 0x1f, RZ ;  /* 0x0000001f0d007819 */ /* 0x000fe400000006ff */
[----:B------:R-:W-:Y:S02]  /*4460*/  LEA R8, R14, UR21, 0x4 ;  /* 0x000000150e087c11 */ /* 0x000fe4000f8e20ff */
[----:B--2---:R-:W2:Y:S02]  /*4470*/  SYNCS.PHASECHK.TRANS64.TRYWAIT P0, [R12+URZ+0xf0], R0 ;  /* 0x0000f0000c0075a7 */ /* 0x004ea400080011ff */
[----:B--2---:R-:W-:Y:S05]  /*4480*/  @!P0 BRA `(.L_x_82) ;  /* 0x0000005c00dc8947 */ /* 0x004fea0003800000 */
.L_x_178:
[----:B------:R-:W3:Y:S01]  /*4490*/  LDS.128 R8, [R8+0x180] ;  /* 0x0001800008087984 */ /* 0x000ee20000000c00 */
[----:B------:R-:W-:Y:S01]  /*44a0*/  UISETP.GE.AND UP0, UPT, UR42, 0x1, UPT ;  /* 0x000000012a00788c */ /* 0x000fe2000bf06270 */
[----:B------:R-:W-:Y:S01]  /*44b0*/  @!PT LDS RZ, [RZ] ;  /* 0x00000000fffff984 */ /* 0x000fe20000000800 */
[----:B------:R-:W-:Y:S01]  /*44c0*/  @!PT LDS RZ, [RZ] ;  /* 0x00000000fffff984 */ /* 0x000fe20000000800 */
[----:B------:R-:W-:Y:S01]  /*44d0*/  @!PT LDS RZ, [RZ] ;  /* 0x00000000fffff984 */ /* 0x000fe20000000800 */
[----:B------:R-:W-:Y:S01]  /*44e0*/  @!PT LDS RZ, [RZ] ;  /* 0x00000000fffff984 */ /* 0x000fe20000000800 */
[----:B------:R1:W-:Y:S06]  /*44f0*/  MEMBAR.ALL.CTA ;  /* 0x0000000000007992 */ /* 0x0003ec0000008000 */
[----:B-1----:R-:W1:Y:S01]  /*4500*/  FENCE.VIEW.ASYNC.S ;  /* 0x00000000000073c6 */ /* 0x002e620000000000 */
[----:B---3--:R-:W-:Y:S11]  /*4510*/  LOP3.LUT P0, RZ, R10, 0x1, RZ, 0xc0, !PT ;  /* 0x000000010aff7812 */ /* 0x008ff6000780c0ff */
[----:B------:R-:W-:Y:S02]  /*4520*/  @!UPT UIADD3 URZ, UPT, UPT, URZ, URZ, URZ ;  /* 0x000000fffffff290 */ /* 0x000fe4000fffe0ff */
[----:B-1----:R-:W-:Y:S01]  /*4530*/  VOTEU.ANY UP1, P0 ;  /* 0x0000000000ff7886 */ /* 0x002fe20000020100 */
[----:B------:R-:W-:Y:S11]  /*4540*/  PLOP3.LUT P0, PT, PT, PT, UP1, 0x80, 0x8 ;  /* 0x000000000008781c */ /* 0x000ff60003f0f018 */
[----:B------:R-:W-:Y:S02]  /*4550*/  @!UPT UIADD3 URZ, UPT, UPT, URZ, URZ, URZ ;  /* 0x000000fffffff290 */ /* 0x000fe4000fffe0ff */
[----:B--2---:R-:W-:Y:S02]  /*4560*/  @P0 SHF.R.U32.HI R0, RZ, 0x10, R9 ;  /* 0x00000010ff000819 */ /* 0x004fe40000011609 */
[----:B------:R-:W-:Y:S02]  /*4570*/  @P0 MOV R6, R8 ;  /* 0x0000000800060202 */ /* 0x000fe40000000f00 */
[----:B------:R-:W-:Y:S01]  /*4580*/  @P0 R2UR UR4, R0 ;  /* 0x00000000000402ca */ /* 0x000fe200000e0000 */
[----:B------:R-:W-:Y:S01]  /*4590*/  VIADD R0, R12, 0x100 ;  /* 0x000001000c007836 */ /* 0x000fe20000000000 */
[----:B------:R-:W-:Y:S02]  /*45a0*/  @P0 LOP3.LUT R8, R9, 0xffff, RZ, 0xc0, !PT ;  /* 0x0000ffff09080812 */ /* 0x000fe400078ec0ff */
[----:B------:R-:W-:Y:S02]  /*45b0*/  @P0 R2UR UR6, R6 ;  /* 0x00000000060602ca */ /* 0x000fe400000e0000 */
[----:B------:R-:W-:Y:S02]  /*45c0*/  PRMT R0, RZ, 0x654, R0 ;  /* 0x00000654ff007816 */ /* 0x000fe40000000000 */
[----:B------:R-:W-:Y:S02]  /*45d0*/  @P0 R2UR UR5, R8 ;  /* 0x00000000080502ca */ /* 0x000fe400000e0000 */
[----:B------:R1:W-:Y:S03]  /*45e0*/  SYNCS.ARRIVE.TRANS64.RED.A1T0 RZ, [R0+URZ], RZ ;  /* 0x000000ff00ff79a7 */ /* 0x0003e600081004ff */
[----:B------:R-:W-:Y:S04]  /*45f0*/  @UP1 UMOV UR29, UR4 ;  /* 0x00000004001d1c82 */ /* 0x000fe80008000000 */
[----:B------:R-:W-:Y:S04]  /*4600*/  @UP1 UMOV UR14, UR6 ;  /* 0x00000006000e1c82 */ /* 0x000fe80008000000 */
[----:B------:R-:W-:Y:S01]  /*4610*/  @UP1 UMOV UR13, UR5 ;  /* 0x00000005000d1c82 */ /* 0x000fe20008000000 */
[----:B------:R-:W-:Y:S05]  /*4620*/  BRA.U !UP0, `(.L_x_83) ;  /* 0x0000000108a47547 */ /* 0x000fea000b800000 */
[----:B------:R-:W-:Y:S02]  /*4630*/  UIMAD.WIDE.U32 UR18, UR13, UR51, URZ ;  /* 0x000000330d1272a5 */ /* 0x000fe4000f8e00ff */
[----:B------:R-:W-:Y:S02]  /*4640*/  UIMAD.WIDE.U32 UR26, UR14, UR48, URZ ;  /* 0x000000300e1a72a5 */ /* 0x000fe4000f8e00ff */
[----:B------:R-:W-:Y:S02]  /*4650*/  USEL UR4, UR30, UR38, !UP5 ;  /* 0x000000261e047287 */ /* 0x000fe4000e800000 */
[----:B------:R-:W-:Y:S02]  /*4660*/  USEL UR7, UR31, UR39, !UP6 ;  /* 0x000000271f077287 */ /* 0x000fe4000f000000 */
[----:B------:R-:W-:Y:S02]  /*4670*/  UIMAD.WIDE.U32 UR8, UR4, UR22, URZ ;  /* 0x00000016040872a5 */ /* 0x000fe4000f8e00ff */
[----:B------:R-:W-:Y:S01]  /*4680*/  UIMAD.WIDE.U32 UR10, UR7, UR22, URZ ;  /* 0x00000016070a72a5 */ /* 0x000fe2000f8e00ff */
[----:B------:R-:W-:Y:S02]  /*4690*/  UMOV UR5, UR19 ;  /* 0x0000001300057c82 */ /* 0x000fe40008000000 */
[----:B------:R-:W-:Y:S03]  /*46a0*/  USHF.R.U32.HI UR6, URZ, UR40, UR5 ;  /* 0x00000028ff067299 */ /* 0x000fe60008011605 */
[----:B------:R-:W-:Y:S01]  /*46b0*/  UMOV UR5, UR27 ;  /* 0x0000001b00057c82 */ /* 0x000fe20008000000 */
[----:B------:R-:W-:Y:S02]  /*46c0*/  USEL UR6, UR13, UR6, !UP5 ;  /* 0x000000060d067287 */ /* 0x000fe4000e800000 */
[----:B------:R-:W-:Y:S03]  /*46d0*/  USHF.R.U32.HI UR12, URZ, UR49, UR5 ;  /* 0x00000031ff0c7299 */ /* 0x000fe60008011605 */
[----:B------:R-:W-:Y:S02]  /*46e0*/  UMOV UR5, UR9 ;  /* 0x0000000900057c82 */ /* 0x000fe40008000000 */
[----:B------:R-:W-:Y:S03]  /*46f0*/  @UP4 USHF.R.U32.HI UR4, URZ, UR23, UR5 ;  /* 0x00000017ff044299 */ /* 0x000fe60008011605 */
[----:B------:R-:W-:Y:S01]  /*4700*/  UMOV UR5, UR11 ;  /* 0x0000000b00057c82 */ /* 0x000fe20008000000 */
[----:B------:R-:W-:Y:S02]  /*4710*/  UIMAD UR4, UR42, UR4, URZ ;  /* 0x000000042a0472a4 */ /* 0x000fe4000f8e02ff */
[----:B------:R-:W-:Y:S02]  /*4720*/  @UP4 USHF.R.U32.HI UR7, URZ, UR23, UR5 ;  /* 0x00000017ff074299 */ /* 0x000fe40008011605 */
[----:B------:R-:W-:Y:S02]  /*4730*/  UIMAD.WIDE.U32 UR10, UR6, UR22, URZ ;  /* 0x00000016060a72a5 */ /* 0x000fe4000f8e00ff */
[----:B------:R-:W-:Y:S02]  /*4740*/  USEL UR5, UR14, UR12, !UP6 ;  /* 0x0000000c0e057287 */ /* 0x000fe4000f000000 */
[----:B------:R-:W-:Y:S02]  /*4750*/  UIMAD UR8, UR42, UR7, URZ ;  /* 0x000000072a0872a4 */ /* 0x000fe4000f8e02ff */
[----:B------:R-:W-:Y:S03]  /*4760*/  UISETP.GE.AND UP0, UPT, UR6, UR4, UPT ;  /* 0x000000040600728c */ /* 0x000fe6000bf06270 */
[----:B------:R-:W-:Y:S01]  /*4770*/  UMOV UR4, UR11 ;  /* 0x0000000b00047c82 */ /* 0x000fe20008000000 */
[----:B------:R-:W-:Y:S02]  /*4780*/  UISETP.GE.OR UP0, UPT, UR5, UR8, UP0 ;  /* 0x000000080500728c */ /* 0x000fe40008706670 */
[----:B------:R-:W-:Y:S02]  /*4790*/  USHF.R.U32.HI UR4, URZ, UR23, UR4 ;  /* 0x00000017ff047299 */ /* 0x000fe40008011604 */
[----:B------:R-:W-:Y:S02]  /*47a0*/  UIMAD.WIDE.U32 UR8, UR5, UR22, URZ ;  /* 0x00000016050872a5 */ /* 0x000fe4000f8e00ff */
[----:B------:R-:W-:Y:S04]  /*47b0*/  USEL UR10, UR6, UR4, !UP4 ;  /* 0x00000004060a7287 */ /* 0x000fe8000e000000 */
[----:B------:R-:W-:Y:S01]  /*47c0*/  UIADD3 UR11, UPT, UPT, -UR10, URZ, URZ ;  /* 0x000000ff0a0b7290 */ /* 0x000fe2000fffe1ff */
[----:B------:R-:W-:Y:S02]  /*47d0*/  @!UP0 UMOV UR4, UR9 ;  /* 0x0000000900048c82 */ /* 0x000fe40008000000 */
[----:B------:R-:W-:Y:S02]  /*47e0*/  @!UP0 USHF.R.U32.HI UR4, URZ, UR23, UR4 ;  /* 0x00000017ff048299 */ /* 0x000fe40008011604 */
[----:B------:R-:W-:Y:S02]  /*47f0*/  UIMAD UR8, UR42, UR11, UR6 ;  /* 0x0000000b2a0872a4 */ /* 0x000fe4000f8e0206 */
[----:B------:R-:W-:Y:S04]  /*4800*/  @!UP0 USEL UR4, UR5, UR4, !UP4 ;  /* 0x0000000405048287 */ /* 0x000fe8000e000000 */
[----:B------:R-:W-:Y:S02]  /*4810*/  @!UP0 UIMAD UR8, UR7, UR8, UR4 ;  /* 0x00000008070882a4 */ /* 0x000fe4000f8e0204 */
[----:B------:R-:W-:Y:S02]  /*4820*/  @!UP0 UIADD3 UR9, UPT, UPT, UR10, -UR4, URZ ;  /* 0x800000040a098290 */ /* 0x000fe4000fffe0ff */
[----:B------:R-:W-:Y:S02]  /*4830*/  UIADD3 UR4, UPT, UPT, -UR5, URZ, URZ ;  /* 0x000000ff05047290 */ /* 0x000fe4000fffe1ff */
[----:B------:R-:W-:Y:S02]  /*4840*/  UIADD3 UR7, UPT, UPT, -UR6, URZ, URZ ;  /* 0x000000ff06077290 */ /* 0x000fe4000fffe1ff */
[----:B------:R-:W-:Y:S02]  /*4850*/  @!UP0 UIMAD UR6, UR9, UR42, UR5 ;  /* 0x0000002a090682a4 */ /* 0x000fe4000f8e0205 */
[----:B------:R-:W-:Y:S02]  /*4860*/  UIMAD UR14, UR15, UR4, UR14 ;  /* 0x000000040f0e72a4 */ /* 0x000fe4000f8e020e */
[----:B------:R-:W-:Y:S01]  /*4870*/  UIMAD UR13, UR50, UR7, UR13 ;  /* 0x00000007320d72a4 */ /* 0x000fe2000f8e020d */
[----:B------:R-:W-:Y:S02]  /*4880*/  @!UP0 UMOV UR5, UR8 ;  /* 0x0000000800058c82 */ /* 0x000fe40008000000 */
[----:B------:R-:W-:Y:S02]  /*4890*/  UIMAD UR14, UR5, UR15, UR14 ;  /* 0x0000000f050e72a4 */ /* 0x000fe4000f8e020e */
[----:B------:R-:W-:Y:S11]  /*48a0*/  UIMAD UR13, UR6, UR50, UR13 ;  /* 0x00000032060d72a4 */ /* 0x000ff6000f8e020d */
[----:B------:R-:W-:Y:S01]  /*48b0*/  @!UPT UIADD3 URZ, UPT, UPT, URZ, URZ, URZ ;  /* 0x000000fffffff290 */ /* 0x000fe2000fffe0ff */
.L_x_83:
[----:B------:R-:W2:Y:S01]  /*48c0*/  @!UP2 LDCU.128 UR8, c[0x0][0xb10] ;  /* 0x00016200ff08a7ac */ /* 0x000ea20008000c00 */
[C---:B----4-:R-:W-:Y:S02]  /*48d0*/  ISETP.NE.U32.AND P1, PT, R4.reuse, RZ, PT ;  /* 0x000000ff0400720c */ /* 0x050fe40003f25070 */
[----:B------:R-:W-:Y:S02]  /*48e0*/  ISETP.NE.U32.AND P0, PT, R4, RZ, PT ;  /* 0x000000ff0400720c */ /* 0x000fe40003f05070 */
[C---:B------:R-:W-:Y:S02]  /*48f0*/  ISETP.NE.AND.EX P1, PT, R5.reuse, RZ, PT, P1 ;  /* 0x000000ff0500720c */ /* 0x040fe40003f25310 */
[----:B------:R-:W-:Y:S01]  /*4900*/  ISETP.NE.AND.EX P0, PT, R5, RZ, PT, P0 ;  /* 0x000000ff0500720c */ /* 0x000fe20003f05300 */
[----:B------:R-:W3:Y:S01]  /*4910*/  @!UP2 LDCU UR5, c[0x0][0xb0c] ;  /* 0x00016180ff05a7ac */ /* 0x000ee20008000800 */
[----:B------:R-:W-:Y:S01]  /*4920*/  SHF.L.U32 R9, R15, 0x1f, RZ ;  /* 0x0000001f0f097819 */ /* 0x000fe200000006ff */
[----:B------:R-:W-:Y:S02]  /*4930*/  USHF.L.U32 UR35, UR16, 0x6, URZ ;  /* 0x0000000610237899 */ /* 0x000fe400080006ff */
[----:B------:R-:W-:Y:S02]  /*4940*/  USHF.L.U32 UR34, UR20, 0x8, URZ ;  /* 0x0000000814227899 */ /* 0x000fe400080006ff */
[----:B--2---:R-:W-:Y:S07]  /*4950*/  UIMAD.WIDE.U32 UR6, UR14, UR8, URZ ;  /* 0x000000080e0672a5 */ /* 0x004fee000f8e00ff */
[----:B------:R-:W-:Y:S01]  /*4960*/  @!UP2 UMOV UR4, UR7 ;  /* 0x000000070004ac82 */ /* 0x000fe20008000000 */
[----:B---3--:R-:W-:Y:S02]  /*4970*/  @!UP2 UISETP.NE.AND UP0, UPT, UR5, 0x1, UPT ;  /* 0x000000010500a88c */ /* 0x008fe4000bf05270 */
[----:B------:R-:W-:Y:S02]  /*4980*/  @!UP2 USHF.R.U32.HI UR4, URZ, UR9, UR4 ;  /* 0x00000009ff04a299 */ /* 0x000fe40008011604 */
[----:B------:R-:W-:Y:S02]  /*4990*/  UIMAD.WIDE.U32 UR6, UR13, UR11, URZ ;  /* 0x0000000b0d0672a5 */ /* 0x000fe4000f8e00ff */
[----:B------:R-:W-:Y:S02]  /*49a0*/  @!UP2 USEL UR8, UR14, UR4, !UP0 ;  /* 0x000000040e08a287 */ /* 0x000fe4000c000000 */
[----:B------:R-:W-:Y:S03]  /*49b0*/  @!UP2 UISETP.NE.AND UP0, UPT, UR10, 0x1, UPT ;  /* 0x000000010a00a88c */ /* 0x000fe6000bf05270 */
[----:B------:R-:W-:Y:S02]  /*49c0*/  @!UP2 UMOV UR6, UR7 ;  /* 0x000000070006ac82 */ /* 0x000fe40008000000 */
[----:B------:R-:W2:Y:S02]  /*49d0*/  @!UP2 LDCU UR4, c[0x0][0xb20] ;  /* 0x00016400ff04a7ac */ /* 0x000ea40008000800 */
[----:B--2---:R-:W-:Y:S04]  /*49e0*/  @!UP2 USHF.R.U32.HI UR6, URZ, UR4, UR6 ;  /* 0x00000004ff06a299 */ /* 0x004fe80008011606 */
[----:B------:R-:W-:Y:S04]  /*49f0*/  @!UP2 USEL UR6, UR13, UR6, !UP0 ;  /* 0x000000060d06a287 */ /* 0x000fe8000c000000 */
[----:B------:R-:W-:Y:S02]  /*4a00*/  @!UP2 UIADD3 UR4, UPT, UPT, -UR8, UR6, URZ ;  /* 0x000000060804a290 */ /* 0x000fe4000fffe1ff */
[----:B------:R-:W-:Y:S02]  /*4a10*/  @!UP2 UIADD3 UR6, UPT, UPT, UR8, -UR6, URZ ;  /* 0x800000060806a290 */ /* 0x000fe4000fffe0ff */
[----:B------:R-:W-:Y:S02]  /*4a20*/  @!UP2 UIMAD UR14, UR4, UR5, UR14 ;  /* 0x00000005040ea2a4 */ /* 0x000fe4000f8e020e */
[----:B------:R-:W-:Y:S01]  /*4a30*/  @!UP2 UIMAD UR13, UR6, UR10, UR13 ;  /* 0x0000000a060da2a4 */ /* 0x000fe2000f8e020d */
[----:B------:R-:W-:Y:S11]  /*4a40*/  BRA.U UP3, `(.L_x_84) ;  /* 0x0000000103107547 */ /* 0x000ff6000b800000 */
[----:B------:R-:W-:Y:S04]  /*4a50*/  MOV R6, UR43 ;  /* 0x0000002b00067c02 */ /* 0x000fe80008000f00 */
[----:B------:R-:W-:Y:S04]  /*4a60*/  SHF.L.U32 R6, R6, 0x1f, RZ ;  /* 0x0000001f06067819 */ /* 0x000fe800000006ff */
[----:B------:R-:W2:Y:S02]  /*4a70*/  SYNCS.PHASECHK.TRANS64.TRYWAIT P2, [UR21+0xe8], R6 ;  /* 0x0000e806ff0075a7 */ /* 0x000ea40008041115 */
[----:B--2---:R-:W-:Y:S05]  /*4a80*/  @!P2 BRA `(.L_x_85) ;  /* 0x000000580070a947 */ /* 0x004fea0003800000 */
.L_x_84:
[----:B------:R-:W-:Y:S05]  /*4a90*/  @!P1 BRA `(.L_x_86) ;  /* 0x0000000000309947 */ /* 0x000fea0003800000 */
[----:B------:R-:W-:Y:S01]  /*4aa0*/  ISETP.NE.U32.AND P1, PT, R2, RZ, PT ;  /* 0x000000ff0200720c */ /* 0x000fe20003f25070 */
[----:B------:R-:W2:Y:S01]  /*4ab0*/  LDCU.64 UR4, c[0x0][0x358] ;  /* 0x00006b00ff0477ac */ /* 0x000ea20008000a00 */
[----:B------:R-:W-:Y:S02]  /*4ac0*/  IMAD.MOV.U32 R74, RZ, RZ, 0x1 ;  /* 0x00000001ff4a7424 */ /* 0x000fe400078e00ff */
[----:B------:R-:W-:Y:S11]  /*4ad0*/  ISETP.NE.AND.EX P1, PT, R3, RZ, PT, P1 ;  /* 0x000000ff0300720c */ /* 0x000ff60003f25310 */
[----:B------:R-:W-:Y:S02]  /*4ae0*/  @!UPT UIADD3 URZ, UPT, UPT, URZ, URZ, URZ ;  /* 0x000000fffffff290 */ /* 0x000fe4000fffe0ff */
[----:B------:R-:W3:Y:S01]  /*4af0*/  @P1 LDC.64 R10, c[0x0][0x888] ;  /* 0x00022200ff0a1b82 */ /* 0x000ee20000000a00 */
[----:B-1----:R-:W-:Y:S04]  /*4b00*/  @P1 IMAD R0, R4, UR36, RZ ;  /* 0x0000002404001c24 */ /* 0x002fe8000f8e02ff */
[----:B---3--:R-:W-:Y:S04]  /*4b10*/  @P1 IMAD.WIDE R10, R0, 0x4, R10 ;  /* 0x00000004000a1825 */ /* 0x008fe800078e020a */
[----:B------:R-:W-:Y:S01]  /*4b20*/  HFMA2 R0, -RZ, RZ, 0, 5.9604644775390625e-08 ;  /* 0x00000001ff007431 */ /* 0x000fe200000001ff */
[----:B--2--5:R2:W5:Y:S04]  /*4b30*/  @P1 LDG.E R40, desc[UR4][R10.64] ;  /* 0x000000040a281981 */ /* 0x024568000c1e1900 */
[----:B------:R-:W-:Y:S01]  /*4b40*/  @!P1 PRMT R74, R0, 0x7610, R74 ;  /* 0x00007610004a9816 */ /* 0x000fe2000000004a */
[----:B--2---:R-:W3:Y:S06]  /*4b50*/  @!P1 LDC R40, c[0x0][0x880] ;  /* 0x00022000ff289b82 */ /* 0x004eec0000000800 */
.L_x_86:
[----:B---3-5:R-:W-:Y:S01]  /*4b60*/  @!P0 ISETP.EQ.AND P1, PT, R40, RZ, PT ;  /* 0x000000ff2800820c */ /* 0x028fe20003f22270 */
[----:B------:R-:W-:Y:S01]  /*4b70*/  @!UPT UIADD3 URZ, UPT, UPT, URZ, URZ, URZ ;  /* 0x000000fffffff290 */ /* 0x000fe2000fffe0ff */
[----:B------:R-:W-:Y:S11]  /*4b80*/  @!P0 BRA `(.L_x_87) ;  /* 0x0000000000188947 */ /* 0x000ff60003800000 */
[----:B------:R-:W-:Y:S02]  /*4b90*/  LOP3.LUT P0, RZ, R74, 0xff, RZ, 0xc0, !PT ;  /* 0x000000ff4aff7812 */ /* 0x000fe4000780c0ff */
[----:B------:R-:W-:Y:S04]  /*4ba0*/  ISETP.NE.U32.AND P1, PT, R2, RZ, PT ;  /* 0x000000ff0200720c */ /* 0x000fe80003f25070 */
[----:B------:R-:W-:Y:S04]  /*4bb0*/  ISETP.NE.AND.EX P1, PT, R3, RZ, PT, P1 ;  /* 0x000000ff0300720c */ /* 0x000fe80003f25310 */
[----:B------:R-:W-:Y:S03]  /*4bc0*/  PLOP3.LUT P1, PT, P1, PT, PT, 0x8, 0x80 ;  /* 0x000000000080781c */ /* 0x000fe60000f2e170 */
[----:B------:R-:W-:Y:S11]  /*4bd0*/  @P0 ISETP.EQ.AND P1, PT, R40, RZ, PT ;  /* 0x000000ff2800020c */ /* 0x000ff60003f22270 */
[----:B------:R-:W-:Y:S02]  /*4be0*/  @!UPT UIADD3 URZ, UPT, UPT, URZ, URZ, URZ ;  /* 0x000000fffffff290 */ /* 0x000fe4000fffe0ff */
.L_x_87:
[----:B------:R-:W2:Y:S01]  /*4bf0*/  SYNCS.PHASECHK.TRANS64.TRYWAIT P2, [UR21+0xc0], R9 ;  /* 0x0000c009ff0075a7 */ /* 0x000ea20008041115 */
[----:B------:R-:W-:Y:S04]  /*4c00*/  ELECT P0, URZ, PT ;  /* 0x0000000000ff782f */ /* 0x000fe80003800000 */
[----:B------:R-:W-:Y:S11]  /*4c10*/  PLOP3.LUT P1, PT, P1, P0, PT, 0xf2, 0x2f ;  /* 0x00000000002f781c */ /* 0x000ff60000f21e72 */
[----:B------:R-:W-:Y:S02]  /*4c20*/  @!UPT UIADD3 URZ, UPT, UPT, URZ, URZ, URZ ;  /* 0x000000fffffff290 */ /* 0x000fe4000fffe0ff */
[----:B------:R-:W-:Y:S05]  /*4c30*/  @!P1 IADD3 R8, P0, PT, R16, 0x580, RZ ;  /* 0x0000058010089810 */ /* 0x000fea0007f1e0ff */
[----:B-1----:R-:W-:Y:S01]  /*4c40*/  @!P1 IMAD.X R6, RZ, RZ, R17, P0 ;  /* 0x000000ffff069224 */ /* 0x002fe200000e0611 */
[----:B--2---:R-:W-:Y:S07]  /*4c50*/  @!P2 BRA `(.L_x_88) ;  /* 0x000000580014a947 */ /* 0x004fee0003800000 */
.L_x_181:
[----:B------:R-:W-:Y:S01]  /*4c60*/  @!P1 R2UR UR5, R8 ;  /* 0x00000000080592ca */ /* 0x000fe200000e0000 */
[----:B------:R-:W-:Y:S01]  /*4c70*/  VOTEU.ALL UP0, P1 ;  /* 0x0000000000ff7886 */ /* 0x000fe20000800000 */
[----:B------:R-:W-:Y:S01]  /*4c80*/  @!P1 R2UR UR4, R6 ;  /* 0x00000000060492ca */ /* 0x000fe200000e0000 */
[----:B-1----:R-:W-:Y:S01]  /*4c90*/  @!P1 IMAD.MOV.U32 R0, RZ, RZ, 0x1000 ;  /* 0x00001000ff009424 */ /* 0x002fe200078e00ff */
[----:B------:R-:W-:Y:S01]  /*4ca0*/  UMOV UR8, 0x0 ;  /* 0x0000000000087882 */ /* 0x000fe20000000000 */
[----:B------:R-:W-:Y:S01]  /*4cb0*/  UMOV UR9, 0x10000000 ;  /* 0x1000000000097882 */ /* 0x000fe20000000000 */
[----:B------:R-:W-:Y:S01]  /*4cc0*/  @!UP0 UIADD3 UR32, UPT, UPT, UR21, 0x200, URZ ;  /* 0x0000020015208890 */ /* 0x000fe2000fffe0ff */
[----:B------:R-:W-:Y:S01]  /*4cd0*/  @!P1 IADD3 R8, P0, PT, R16, 0x580, RZ ;  /* 0x0000058010089810 */ /* 0x000fe20007f1e0ff */
[----:B------:R-:W-:Y:S01]  /*4ce0*/  VOTEU.ALL UP0, P1 ;  /* 0x0000000000ff7886 */ /* 0x000fe20000800000 */
[----:B------:R-:W-:Y:S03]  /*4cf0*/  UPRMT UR6, UR45, 0x654, UR33 ;  /* 0x000006542d067896 */ /* 0x000fe60008000021 */
[----:B------:R-:W-:Y:S02]  /*4d00*/  @!P1 IMAD.X R6, RZ, RZ, R17, P0 ;  /* 0x000000ffff069224 */ /* 0x000fe400000e0611 */
[----:B------:R-:W-:Y:S02]  /*4d10*/  IMAD.U32 R10, RZ, RZ, UR5 ;  /* 0x00000005ff0a7e24 */ /* 0x000fe4000f8e00ff */
[----:B------:R-:W-:Y:S03]  /*4d20*/  IMAD.U32 R11, RZ, RZ, UR4 ;  /* 0x00000004ff0b7e24 */ /* 0x000fe6000f8e00ff */
[----:B------:R-:W-:Y:S02]  /*4d30*/  @!P1 R2UR UR4, R10 ;  /* 0x000000000a0492ca */ /* 0x000fe400000e0000 */
[----:B------:R-:W-:Y:S11]  /*4d40*/  @!P1 R2UR UR5, R11 ;  /* 0x000000000b0592ca */ /* 0x000ff600000e0000 */
[----:B------:R-:W-:Y:S02]  /*4d50*/  @!UPT UIADD3 URZ, UPT, UPT, URZ, URZ, URZ ;  /* 0x000000fffffff290 */ /* 0x000fe4000fffe0ff */
[----:B------:R1:W-:Y:S01]  /*4d60*/  @!UP0 UTMALDG.3D [UR32], [UR4], desc[UR8] ;  /* 0x00000820040085b4 */ /* 0x0003e20008011000 */
[----:B------:R1:W-:Y:S01]  /*4d70*/  @!P1 SYNCS.ARRIVE.TRANS64.RED.A0TR RZ, [UR21+0xa0], R0 ;  /* 0x0000a000ffff99a7 */ /* 0x0003e20008300415 */
[----:B------:R-:W-:Y:S01]  /*4d80*/  SYNCS.ARRIVE.TRANS64.RED.A1T0 RZ, [UR6], RZ ;  /* 0x000000ffffff79a7 */ /* 0x000fe20008100406 */
[----:B------:R-:W2:Y:S02]  /*4d90*/  SYNCS.PHASECHK.TRANS64.TRYWAIT P2, [UR21+0xc8], R9 ;  /* 0x0000c809ff0075a7 */ /* 0x000ea40008041115 */
[----:B-12---:R-:W-:Y:S05]  /*4da0*/  @!P2 BRA `(.L_x_89) ;  /* 0x0000005400d8a947 */ /* 0x006fea0003800000 */
.L_x_183:
        /* <DEDUP_REMOVED lines=8> */
[----:B------:R-:W-:Y:S01]  /*4e30*/  @!UP0 UIADD3 UR24, UPT, UPT, UR21, 0x1200, URZ ;  /* 0x0000120015188890 */ /* 0x000fe2000fffe0ff */
[----:B------:R-:W-:Y:S01]  /*4e40*/  VOTEU.ALL UP0, P1 ;  /* 0x0000000000ff7886 */ /* 0x000fe20000800000 */
[----:B------:R-:W-:Y:S01]  /*4e50*/  UMOV UR27, UR35 ;  /* 0x00000023001b7c82 */ /* 0x000fe20008000000 */
[----:B------:R-:W-:Y:S02]  /*4e60*/  UMOV UR28, UR36 ;  /* 0x00000024001c7c82 */ /* 0x000fe40008000000 */
[----:B------:R-:W-:Y:S01]  /*4e70*/  IMAD.U32 R10, RZ, RZ, UR5 ;  /* 0x00000005ff0a7e24 */ /* 0x000fe2000f8e00ff */
[----:B------:R-:W-:Y:S01]  /*4e80*/  UPRMT UR6, UR45, 0x654, UR25 ;  /* 0x000006542d067896 */ /* 0x000fe20008000019 */
[----:B------:R-:W-:Y:S02]  /*4e90*/  IMAD.U32 R11, RZ, RZ, UR4 ;  /* 0x00000004ff0b7e24 */ /* 0x000fe4000f8e00ff */
[----:B------:R-:W-:Y:S01]  /*4ea0*/  @!P1 IMAD.X R6, RZ, RZ, R17, P0 ;  /* 0x000000ffff069224 */ /* 0x000fe200000e0611 */
        /* <DEDUP_REMOVED lines=8> */
.L_x_185:
[----:B------:R-:W-:Y:S01]  /*4f30*/  @!P1 R2UR UR5, R8 ;  /* 0x00000000080592ca */ /* 0x000fe200000e0000 */
[----:B------:R-:W-:Y:S01]  /*4f40*/  VOTEU.ALL UP0, P1 ;  /* 0x0000000000ff7886 */ /* 0x000fe20000800000 */
[----:B------:R-:W-:Y:S01]  /*4f50*/  @!P1 R2UR UR4, R6 ;  /* 0x00000000060492ca */ /* 0x000fe200000e0000 */
[----:B-1----:R-:W-:Y:S01]  /*4f60*/  @!P1 IMAD.MOV.U32 R0, RZ, RZ, 0x1000 ;  /* 0x00001000ff009424 */ /* 0x002fe200078e00ff */
[----:B------:R-:W-:Y:S01]  /*4f70*/  UMOV UR8, 0x0 ;  /* 0x0000000000087882 */ /* 0x000fe20000000000 */
[----:B------:R-:W-:Y:S01]  /*4f80*/  UMOV UR9, 0x10000000 ;  /* 0x1000000000097882 */ /* 0x000fe20000000000 */
[----:B------:R-:W-:Y:S01]  /*4f90*/  @!UP0 UIADD3 UR18, UPT, UPT, UR34, 0x80, URZ ;  /* 0x0000008022128890 */ /* 0x000fe2000fffe0ff */
[----:B------:R-:W-:Y:S01]  /*4fa0*/  VIADD R14, R14, 0x1 ;  /* 0x000000010e0e7836 */ /* 0x000fe20000000000 */
[----:B------:R-:W-:Y:S01]  /*4fb0*/  @!UP0 UIADD3 UR16, UPT, UPT, UR21, 0x2200, URZ ;  /* 0x0000220015108890 */ /* 0x000fe2000fffe0ff */
[----:B------:R-:W-:Y:S01]  /*4fc0*/  VOTEU.ALL UP0, P1 ;  /* 0x0000000000ff7886 */ /* 0x000fe20000800000 */
[----:B------:R-:W-:Y:S01]  /*4fd0*/  UMOV UR19, UR35 ;  /* 0x0000002300137c82 */ /* 0x000fe20008000000 */
[----:B------:R-:W-:Y:S02]  /*4fe0*/  UMOV UR20, UR36 ;  /* 0x0000002400147c82 */ /* 0x000fe40008000000 */
[----:B------:R-:W-:Y:S01]  /*4ff0*/  IMAD.U32 R10, RZ, RZ, UR5 ;  /* 0x00000005ff0a7e24 */ /* 0x000fe2000f8e00ff */
[----:B------:R-:W-:Y:S01]  /*5000*/  UPRMT UR6, UR45, 0x654, UR17 ;  /* 0x000006542d067896 */ /* 0x000fe20008000011 */
        /* <DEDUP_REMOVED lines=9> */
.L_x_187:
[----:B------:R-:W-:Y:S01]  /*50a0*/  @!P1 IADD3 R6, P0, PT, R16, 0x580, RZ ;  /* 0x0000058010069810 */ /* 0x000fe20007f1e0ff */
[----:B------:R-:W-:Y:S01]  /*50b0*/  VOTEU.ALL UP0, P1 ;  /* 0x0000000000ff7886 */ /* 0x000fe20000800000 */
[----:B------:R-:W-:Y:S01]  /*50c0*/  UMOV UR6, 0x0 ;  /* 0x0000000000067882 */ /* 0x000fe20000000000 */
[----:B------:R-:W-:Y:S01]  /*50d0*/  UMOV UR7, 0x10000000 ;  /* 0x1000000000077882 */ /* 0x000fe20000000000 */
[----:B------:R-:W-:Y:S01]  /*50e0*/  @!P1 R2UR UR5, R6 ;  /* 0x00000000060592ca */ /* 0x000fe200000e0000 */
[----:B-1----:R-:W-:Y:S01]  /*50f0*/  @!P1 IMAD.X R0, RZ, RZ, R17, P0 ;  /* 0x000000ffff009224 */ /* 0x002fe200000e0611 */
[----:B------:R-:W-:Y:S01]  /*5100*/  @!UP0 UIADD3 UR10, UPT, UPT, UR34, 0xc0, URZ ;  /* 0x000000c0220a8890 */ /* 0x000fe2000fffe0ff */
[----:B------:R-:W-:Y:S01]  /*5110*/  R2UR UR18, R76 ;  /* 0x000000004c1272ca */ /* 0x000fe200000e0000 */
[----:B------:R-:W-:Y:S01]  /*5120*/  @!UP0 UIADD3 UR8, UPT, UPT, UR21, 0x3200, URZ ;  /* 0x0000320015088890 */ /* 0x000fe2000fffe0ff */
[----:B------:R-:W-:Y:S01]  /*5130*/  R2UR UR16, R77 ;  /* 0x000000004d1072ca */ /* 0x000fe200000e0000 */
[----:B------:R-:W-:Y:S01]  /*5140*/  @!UP0 UIADD3 UR9, UPT, UPT, UR21, 0xb8, URZ ;  /* 0x000000b815098890 */ /* 0x000fe2000fffe0ff */
[----:B------:R-:W-:Y:S01]  /*5150*/  @!P1 R2UR UR4, R0 ;  /* 0x00000000000492ca */ /* 0x000fe200000e0000 */
[----:B------:R-:W-:Y:S01]  /*5160*/  VOTEU.ALL UP0, P1 ;  /* 0x0000000000ff7886 */ /* 0x000fe20000800000 */
[----:B------:R-:W-:Y:S01]  /*5170*/  UMOV UR11, UR35 ;  /* 0x00000023000b7c82 */ /* 0x000fe20008000000 */
[----:B------:R-:W-:Y:S01]  /*5180*/  UMOV UR12, UR36 ;  /* 0x00000024000c7c82 */ /* 0x000fe20008000000 */
[C---:B------:R-:W-:Y:S01]  /*5190*/  ISETP.NE.AND P0, PT, R14.reuse, 0x2, PT ;  /* 0x000000020e00780c */ /* 0x040fe20003f05270 */
[----:B------:R-:W-:Y:S01]  /*51a0*/  UPLOP3.LUT UP3, UPT, UPT, UPT, UPT, 0x80, 0x8 ;  /* 0x000000000008789c */ /* 0x000fe20003f6f070 */
[----:B------:R-:W-:Y:S01]  /*51b0*/  IMAD.U32 R8, RZ, RZ, UR5 ;  /* 0x00000005ff087e24 */ /* 0x000fe2000f8e00ff */
[----:B------:R-:W-:Y:S01]  /*51c0*/  LOP3.LUT R15, R15, 0x1, RZ, 0x3c, !PT ;  /* 0x000000010f0f7812 */ /* 0x000fe200078e3cff */
[----:B------:R-:W-:Y:S01]  /*51d0*/  UMOV UR36, UR29 ;  /* 0x0000001d00247c82 */ /* 0x000fe20008000000 */
[----:B------:R-:W-:Y:S01]  /*51e0*/  SEL R0, RZ, 0x1, P0 ;  /* 0x00000001ff007807 */ /* 0x000fe20000000000 */
[----:B------:R-:W-:Y:S01]  /*51f0*/  UIADD3 UR20, UPT, UPT, UR13, UR18, URZ ;  /* 0x000000120d147290 */ /* 0x000fe2000fffe0ff */
[----:B------:R-:W-:Y:S01]  /*5200*/  SEL R14, R14, RZ, P0 ;  /* 0x000000ff0e0e7207 */ /* 0x000fe20000000000 */
[----:B------:R-:W-:Y:S01]  /*5210*/  UIADD3 UR16, UPT, UPT, UR14, UR16, URZ ;  /* 0x000000100e107290 */ /* 0x000fe2000fffe0ff */
[----:B------:R-:W-:Y:S01]  /*5220*/  IMAD.U32 R9, RZ, RZ, UR4 ;  /* 0x00000004ff097e24 */ /* 0x000fe2000f8e00ff */
[----:B------:R-:W-:Y:S02]  /*5230*/  @!P1 R2UR UR4, R8 ;  /* 0x00000000080492ca */ /* 0x000fe400000e0000 */
[----:B------:R-:W-:Y:S02]  /*5240*/  LOP3.LUT R13, R13, R0, RZ, 0x3c, !PT ;  /* 0x000000000d0d7212 */ /* 0x000fe400078e3cff */
[----:B------:R-:W-:Y:S11]  /*5250*/  @!P1 R2UR UR5, R9 ;  /* 0x00000000090592ca */ /* 0x000ff600000e0000 */
[----:B------:R-:W-:Y:S02]  /*5260*/  @!UPT UIADD3 URZ, UPT, UPT, URZ, URZ, URZ ;  /* 0x000000fffffff290 */ /* 0x000fe4000fffe0ff */
[----:B------:R2:W-:Y:S01]  /*5270*/  @!UP0 UTMALDG.3D [UR8], [UR4], desc[UR6] ;  /* 0x00000608040085b4 */ /* 0x0005e20008011000 */
[----:B------:R2:W-:Y:S01]  /*5280*/  @!P1 SYNCS.ARRIVE.TRANS64.RED.A0TR RZ, [UR21+0xb8], R7 ;  /* 0x0000b807ffff99a7 */ /* 0x0005e20008300415 */
[----:B------:R-:W-:Y:S01]  /*5290*/  SYNCS.ARRIVE.TRANS64.RED.A1T0 RZ, [UR37], RZ ;  /* 0x000000ffffff79a7 */ /* 0x000fe20008100425 */
[----:B------:R-:W-:Y:S05]  /*52a0*/  BRA.U UP1, `(.L_x_92) ;  /* 0xfffffff101647547 */ /* 0x000fea000b83ffff */
[----:B------:R-:W-:-:S04]  /*52b0*/  SHF.L.U32 R2, R15, 0x1f, RZ ;  /* 0x0000001f0f027819 */ /* 0x000fc800000006ff */
[----:B------:R-:W1:Y:S02]  /*52c0*/  SYNCS.PHASECHK.TRANS64.TRYWAIT P0, [UR21+0xc0], R2 ;  /* 0x0000c002ff0075a7 */ /* 0x000e640008001115 */
[----:B-1----:R-:W-:Y:S05]  /*52d0*/  @!P0 BRA `(.L_x_93) ;  /* 0x0000005000d48947 */ /* 0x002fea0003800000 */
.L_x_189:
[----:B------:R-:W3:Y:S02]  /*52e0*/  SYNCS.PHASECHK.TRANS64.TRYWAIT P0, [UR21+0xc8], R2 ;  /* 0x0000c802ff0075a7 */ /* 0x000ee40008001115 */
[----:B---3--:R-:W-:Y:S05]  /*52f0*/  @!P0 BRA `(.L_x_94) ;  /* 0x0000005000e48947 */ /* 0x008fea0003800000 */
.L_x_191:
[----:B------:R-:W3:Y:S02]  /*5300*/  SYNCS.PHASECHK.TRANS64.TRYWAIT P0, [UR21+0xd0], R2 ;  /* 0x0000d002ff0075a7 */ /* 0x000ee40008001115 */
[----:B---3--:R-:W-:Y:S05]  /*5310*/  @!P0 BRA `(.L_x_95) ;  /* 0x0000005000f48947 */ /* 0x008fea0003800000 */
.L_x_193:
[----:B-1----:R-:W-:-:S07]  /*5320*/  MOV R0, UR21 ;  /* 0x0000001500007c02 */ /* 0x002fce0008000f00 */
.L_x_96:
[----:B-1----:R-:W-:-:S04]  /*5330*/  SHF.L.U32 R2, R15, 0x1f, RZ ;  /* 0x0000001f0f027819 */ /* 0x002fc800000006ff */
[----:B------:R1:W3:Y:S03]  /*5340*/  SYNCS.PHASECHK.TRANS64.TRYWAIT P0, [R0+URZ+0xd8], R2 ;  /* 0x0000d802000075a7 */ /* 0x0002e600080011ff */
[----:B---3--:R-:W-:Y:S05]  /*5350*/  @!P0 NANOSLEEP.SYNCS 0x989680 ;  /* 0x009896800000895d */ /* 0x008fea0003900000 */
[----:B------:R-:W3:Y:S02]  /*5360*/  @!P0 SYNCS.PHASECHK.TRANS64 P0, [R0+URZ+0xd8], R2 ;  /* 0x0000d802000085a7 */ /* 0x000ee400080010ff */
[----:B--23--:R-:W-:Y:S05]  /*5370*/  @P0 EXIT ;  /* 0x000000000000094d */ /* 0x00cfea0003800000 */
[----:B------:R-:W-:Y:S05]  /*5380*/  BRA `(.L_x_96) ;  /* 0xfffffffc00e87947 */ /* 0x000fea000383ffff */
.L_x_81:
[----:B------:R-:W-:-:S06]  /*5390*/  UISETP.GE.AND UP0, UPT, UR17, 0x4, UPT ;  /* 0x000000041100788c */ /* 0x000fcc000bf06270 */
[----:B------:R-:W-:-:S13]  /*53a0*/  PLOP3.LUT P0, PT, PT, PT, UP0, 0x80, 0x8 ;  /* 0x000000000008781c */ /* 0x000fda0003f0f008 */
[----:B------:R-:W-:Y:S05]  /*53b0*/  @!P0 EXIT ;  /* 0x000000000000894d */ /* 0x000fea0003800000 */
[----:B------:R-:W-:Y:S01]  /*53c0*/  BAR.SYNC.DEFER_BLOCKING 0x6, 0xa0 ;  /* 0x0182800000007b1d */ /* 0x000fe20000010000 */
[C---:B------:R-:W-:Y:S01]  /*53d0*/  IMAD.SHL.U32 R7, R85.reuse, 0x40, RZ ;  /* 0x0000004055077824 */ /* 0x040fe200078e00ff */
[C---:B------:R-:W-:Y:S01]  /*53e0*/  LOP3.LUT R87, R85.reuse, 0x60, RZ, 0xc0, !PT ;  /* 0x0000006055577812 */ /* 0x040fe200078ec0ff */
[C---:B------:R-:W-:Y:S02]  /*53f0*/  IMAD.SHL.U32 R4, R85.reuse, 0x20, RZ ;  /* 0x0000002055047824 */ /* 0x040fe400078e00ff */
[----:B------:R-:W-:Y:S02]  /*5400*/  HFMA2 R36, -RZ, RZ, 0, 0 ;  /* 0x00000000ff247431 */ /* 0x000fe400000001ff */
[----:B------:R-:W-:Y:S01]  /*5410*/  IMAD.SHL.U32 R5, R85, 0x8, RZ ;  /* 0x0000000855057824 */ /* 0x000fe200078e00ff */
[----:B------:R-:W-:Y:S01]  /*5420*/  UMOV UR44, 0x400 ;  /* 0x00000400002c7882 */ /* 0x000fe20000000000 */
[----:B------:R-:W1:Y:S01]  /*5430*/  LDC.64 R72, c[0x0][0x8b0] ;  /* 0x00022c00ff487b82 */ /* 0x000e620000000a00 */
[----:B------:R-:W-:Y:S01]  /*5440*/  ULEA UR44, UR45, UR44, 0x18 ;  /* 0x0000002c2d2c7291 */ /* 0x000fe2000f8ec0ff */
[----:B------:R-:W-:Y:S01]  /*5450*/  LOP3.LUT R6, R7, 0x180, RZ, 0xc0, !PT ;  /* 0x0000018007067812 */ /* 0x000fe200078ec0ff */
[C---:B------:R-:W-:Y:S01]  /*5460*/  IMAD.U32 R37, R85.reuse, 0x10000, RZ ;  /* 0x0001000055257824 */ /* 0x040fe200078e00ff */
[----:B------:R-:W-:Y:S01]  /*5470*/  LOP3.LUT R4, R4, 0xc00, RZ, 0xc0, !PT ;  /* 0x00000c0004047812 */ /* 0x000fe200078ec0ff */
[----:B------:R-:W-:Y:S01]  /*5480*/  UIADD3 UR4, UPT, UPT, UR44, 0x4200, URZ ;  /* 0x000042002c047890 */ /* 0x000fe2000fffe0ff */
[----:B------:R-:W-:Y:S01]  /*5490*/  LOP3.LUT R5, R6, 0x30, R5, 0xf8, !PT ;  /* 0x0000003006057812 */ /* 0x000fe200078ef805 */
[----:B------:R-:W-:Y:S01]  /*54a0*/  IMAD.SHL.U32 R6, R85, 0x2, RZ ;  /* 0x0000000255067824 */ /* 0x000fe200078e00ff */
[----:B------:R-:W2:Y:S01]  /*54b0*/  LDC.64 R70, c[0x0][0x8a8] ;  /* 0x00022a00ff467b82 */ /* 0x000ea20000000a00 */
[----:B------:R-:W-:Y:S01]  /*54c0*/  LOP3.LUT R4, R4, 0x40, R7, 0xf8, !PT ;  /* 0x0000004004047812 */ /* 0x000fe200078ef807 */
[----:B------:R-:W-:Y:S01]  /*54d0*/  UIADD3 UR5, UPT, UPT, UR44, 0x200, URZ ;  /* 0x000002002c057890 */ /* 0x000fe2000fffe0ff */
[----:B------:R-:W-:Y:S01]  /*54e0*/  LOP3.LUT R37, R37, 0x600000, RZ, 0xc0, !PT ;  /* 0x0060000025257812 */ /* 0x000fe200078ec0ff */
[----:B------:R-:W-:Y:S01]  /*54f0*/  IMAD.MOV.U32 R84, RZ, RZ, RZ ;  /* 0x000000ffff547224 */ /* 0x000fe200078e00ff */
[----:B------:R-:W-:Y:S01]  /*5500*/  LOP3.LUT R85, R85, 0x2, RZ, 0xc0, !PT ;  /* 0x0000000255557812 */ /* 0x000fe200078ec0ff */
[----:B------:R-:W-:Y:S01]  /*5510*/  IMAD.MOV.U32 R79, RZ, RZ, RZ ;  /* 0x000000ffff4f7224 */ /* 0x000fe200078e00ff */
[----:B------:R-:W-:-:S02]  /*5520*/  LOP3.LUT R5, R5, 0x20, R6, 0x78, !PT ;  /* 0x0000002005057812 */ /* 0x000fc400078e7806 */
[----:B------:R-:W-:Y:S01]  /*5530*/  CS2R R82, SRZ ;  /* 0x0000000000527805 */ /* 0x000fe2000001ff00 */
[----:B------:R-:W3:Y:S01]  /*5540*/  LDS R0, [UR44+0x1a0] ;  /* 0x0001a02cff007984 */ /* 0x000ee20008000800 */
[----:B------:R-:W-:Y:S01]  /*5550*/  LOP3.LUT R4, R4, 0x200, R7, 0xf8, !PT ;  /* 0x0000020004047812 */ /* 0x000fe200078ef807 */
[----:B------:R-:W-:Y:S01]  /*5560*/  IMAD.U32 R88, RZ, RZ, UR5 ;  /* 0x00000005ff587e24 */ /* 0x000fe2000f8e00ff */
[----:B------:R-:W-:Y:S01]  /*5570*/  MOV R81, RZ ;  /* 0x000000ff00517202 */ /* 0x000fe20000000f00 */
[----:B------:R-:W-:Y:S01]  /*5580*/  IMAD.MOV R80, RZ, RZ, -R85 ;  /* 0x000000ffff507224 */ /* 0x000fe200078e0a55 */
[----:B------:R-:W-:Y:S01]  /*5590*/  LOP3.LUT R69, R4, R5, RZ, 0xfc, !PT ;  /* 0x0000000504457212 */ /* 0x000fe200078efcff */
[----:B------:R-:W-:Y:S01]  /*55a0*/  IMAD.U32 R86, RZ, RZ, UR4 ;  /* 0x00000004ff567e24 */ /* 0x000fe2000f8e00ff */
[----:B------:R-:W4:Y:S01]  /*55b0*/  LDCU UR58, c[0x0][0x370] ;  /* 0x00006e00ff3a77ac */ /* 0x000f220008000800 */
[----:B------:R-:W1:Y:S01]  /*55c0*/  LDCU.64 UR62, c[0x0][0x348] ;  /* 0x00006900ff3e77ac */ /* 0x000e620008000a00 */
[----:B------:R-:W1:Y:S01]  /*55d0*/  LDCU UR43, c[0x0][0xb0c] ;  /* 0x00016180ff2b77ac */ /* 0x000e620008000800 */
[----:B------:R-:W1:Y:S01]  /*55e0*/  LDCU UR39, c[0x0][0xb30] ;  /* 0x00016600ff2777ac */ /* 0x000e620008000800 */
[----:B------:R-:W1:Y:S01]  /*55f0*/  LDCU.64 UR56, c[0x0][0x888] ;  /* 0x00011100ff3877ac */ /* 0x000e620008000a00 */
[----:B------:R-:W1:Y:S01]  /*5600*/  LDCU.64 UR40, c[0x0][0xb28] ;  /* 0x00016500ff2877ac */ /* 0x000e620008000a00 */
[----:B------:R-:W1:Y:S01]  /*5610*/  LDCU.64 UR60, c[0x0][0x890] ;  /* 0x00011200ff3c77ac */ /* 0x000e620008000a00 */
[----:B------:R-:W1:Y:S01]  /*5620*/  LDCU.128 UR52, c[0x0][0xb10] ;  /* 0x00016200ff3477ac */ /* 0x000e620008000c00 */
[----:B------:R-:W1:Y:S02]  /*5630*/  LDCU UR47, c[0x0][0x374] ;  /* 0x00006e80ff2f77ac */ /* 0x000e640008000800 */
[----:B-1234-:R-:W-:-:S07]  /*5640*/  IMAD.IADD R37, R0, 0x1, R37 ;  /* 0x0000000100257824 */ /* 0x01efce00078e0225 */
.L_x_138:
[----:B------:R-:W-:Y:S02]  /*5650*/  LEA R3, R79, UR44, 0x3 ;  /* 0x0000002c4f037c11 */ /* 0x000fe4000f8e18ff */
[----:B------:R-:W-:Y:S02]  /*5660*/  SHF.L.U32 R0, R83, 0x1f, RZ ;  /* 0x0000001f53007819 */ /* 0x000fe400000006ff */
[----:B-1----:R-:W-:Y:S02]  /*5670*/  LEA R4, R79, UR44, 0x4 ;  /* 0x0000002c4f047c11 */ /* 0x002fe4000f8e20ff */
[----:B------:R-:W1:Y:S02]  /*5680*/  SYNCS.PHASECHK.TRANS64.TRYWAIT P0, [R3+URZ+0xf0], R0 ;  /* 0x0000f000030075a7 */ /* 0x000e6400080011ff */
[----:B-1----:R-:W-:Y:S05]  /*5690*/  @!P0 BRA `(.L_x_97) ;  /* 0x00000050002c8947 */ /* 0x002fea0003800000 */
.L_x_194:
        /* <DEDUP_REMOVED lines=8> */
[----:B--2---:R-:W-:Y:S11]  /*5720*/  LOP3.LUT P0, RZ, R6, 0x1, RZ, 0xc0, !PT ;  /* 0x0000000106ff7812 */ /* 0x004ff6000780c0ff */
[----:B------:R-:W-:Y:S02]  /*5730*/  @!UPT UIADD3 URZ, UPT, UPT, URZ, URZ, URZ ;  /* 0x000000fffffff290 */ /* 0x000fe4000fffe0ff */
[----:B---3--:R-:W-:Y:S01]  /*5740*/  VOTEU.ANY UP1, P0 ;  /* 0x0000000000ff7886 */ /* 0x008fe20000020100 */
[----:B------:R-:W-:Y:S01]  /*5750*/  PLOP3.LUT P0, PT, PT, PT, UP1, 0x80, 0x8 ;  /* 0x000000000008781c */ /* 0x000fe20003f0f018 */
[----:B------:R-:W-:Y:S11]  /*5760*/  UP2UR UR46, UPR, URZ, 0x2 ;  /* 0x00000002ff2e7883 */ /* 0x000ff60008000000 */
[----:B------:R-:W-:Y:S01]  /*5770*/  @!UPT UIADD3 URZ, UPT, UPT, URZ, URZ, URZ ;  /* 0x000000fffffff290 */ /* 0x000fe2000fffe0ff */
[----:B-1----:R-:W-:Y:S02]  /*5780*/  @P0 SHF.R.U32.HI R0, RZ, 0x10, R5 ;  /* 0x00000010ff000819 */ /* 0x002fe40000011605 */
        /* <DEDUP_REMOVED lines=12> */
[----:B------:R-:W2:Y:S01]  /*5850*/  LDCU UR12, c[0x0][0xb20] ;  /* 0x00016400ff0c77ac */ /* 0x000ea20008000800 */
[----:B------:R-:W-:Y:S02]  /*5860*/  UIMAD.WIDE.U32 UR4, UR47, UR55, URZ ;  /* 0x000000372f0472a5 */ /* 0x000fe4000f8e00ff */
[----:B------:R-:W-:Y:S02]  /*5870*/  UIMAD.WIDE.U32 UR6, UR58, UR52, URZ ;  /* 0x000000343a0672a5 */ /* 0x000fe4000f8e00ff */
[----:B------:R-:W-:Y:S02]  /*5880*/  UISETP.NE.AND UP0, UPT, UR54, 0x1, UPT ;  /* 0x000000013600788c */ /* 0x000fe4000bf05270 */
[----:B------:R-:W-:Y:S02]  /*5890*/  UIMAD.WIDE.U32 UR8, UR37, UR55, URZ ;  /* 0x00000037250872a5 */ /* 0x000fe4000f8e00ff */
[----:B------:R-:W-:Y:S02]  /*58a0*/  UIMAD.WIDE.U32 UR10, UR38, UR52, URZ ;  /* 0x00000034260a72a5 */ /* 0x000fe4000f8e00ff */
[----:B------:R-:W-:Y:S02]  /*58b0*/  UISETP.NE.AND UP1, UPT, UR43, 0x1, UPT ;  /* 0x000000012b00788c */ /* 0x000fe4000bf25270 */
[----:B------:R-:W-:Y:S01]  /*58c0*/  UISETP.NE.AND UP2, UPT, UR42, 0x1, UPT ;  /* 0x000000012a00788c */ /* 0x000fe2000bf45270 */
[----:B------:R-:W-:Y:S02]  /*58d0*/  UMOV UR4, UR5 ;  /* 0x0000000500047c82 */ /* 0x000fe40008000000 */
[----:B--2---:R-:W-:Y:S03]  /*58e0*/  USHF.R.U32.HI UR5, URZ, UR12, UR4 ;  /* 0x0000000cff057299 */ /* 0x004fe60008011604 */
[----:B------:R-:W-:Y:S02]  /*58f0*/  UMOV UR4, UR7 ;  /* 0x0000000700047c82 */ /* 0x000fe40008000000 */
[----:B------:R-:W-:Y:S02]  /*5900*/  USHF.R.U32.HI UR7, URZ, UR53, UR4 ;  /* 0x00000035ff077299 */ /* 0x000fe40008011604 */
[----:B------:R-:W-:Y:S02]  /*5910*/  USEL UR4, UR47, UR5, !UP0 ;  /* 0x000000052f047287 */ /* 0x000fe4000c000000 */
[----:B------:R-:W-:Y:S01]  /*5920*/  USEL UR7, UR58, UR7, !UP1 ;  /* 0x000000073a077287 */ /* 0x000fe2000c800000 */
[----:B------:R-:W-:Y:S01]  /*5930*/  UMOV UR5, UR9 ;  /* 0x0000000900057c82 */ /* 0x000fe20008000000 */
[----:B------:R-:W-:Y:S02]  /*5940*/  UIMAD.WIDE.U32 UR8, UR4, UR40, URZ ;  /* 0x00000028040872a5 */ /* 0x000fe4000f8e00ff */
[----:B------:R-:W-:Y:S03]  /*5950*/  USHF.R.U32.HI UR6, URZ, UR12, UR5 ;  /* 0x0000000cff067299 */ /* 0x000fe60008011605 */
[----:B------:R-:W-:Y:S01]  /*5960*/  UMOV UR5, UR11 ;  /* 0x0000000b00057c82 */ /* 0x000fe20008000000 */
[----:B------:R-:W-:Y:S02]  /*5970*/  UIMAD.WIDE.U32 UR10, UR7, UR40, URZ ;  /* 0x00000028070a72a5 */ /* 0x000fe4000f8e00ff */
[----:B------:R-:W-:Y:S02]  /*5980*/  USHF.R.U32.HI UR12, URZ, UR53, UR5 ;  /* 0x00000035ff0c7299 */ /* 0x000fe40008011605 */
[----:B------:R-:W-:Y:S01]  /*5990*/  USEL UR6, UR37, UR6, !UP0 ;  /* 0x0000000625067287 */ /* 0x000fe2000c000000 */
[----:B------:R-:W-:Y:S02]  /*59a0*/  UMOV UR5, UR9 ;  /* 0x0000000900057c82 */ /* 0x000fe40008000000 */
[----:B------:R-:W-:Y:S01]  /*59b0*/  UMOV UR10, UR11 ;  /* 0x0000000b000a7c82 */ /* 0x000fe20008000000 */
[----:B------:R-:W-:Y:S02]  /*59c0*/  @UP2 USHF.R.U32.HI UR4, URZ, UR41, UR5 ;  /* 0x00000029ff042299 */ /* 0x000fe40008011605 */
[----:B------:R-:W-:Y:S02]  /*59d0*/  @UP2 USHF.R.U32.HI UR7, URZ, UR41, UR10 ;  /* 0x00000029ff072299 */ /* 0x000fe4000801160a */
[----:B------:R-:W-:Y:S02]  /*59e0*/  UIMAD UR4, UR42, UR4, URZ ;  /* 0x000000042a0472a4 */ /* 0x000fe4000f8e02ff */
        /* <DEDUP_REMOVED lines=8> */
[----:B------:R-:W-:Y:S02]  /*5a70*/  USEL UR11, UR6, UR4, !UP2 ;  /* 0x00000004060b7287 */ /* 0x000fe4000d000000 */
[----:B------:R-:W-:Y:S02]  /*5a80*/  UIADD3 UR8, UPT, UPT, -UR5, URZ, URZ ;  /* 0x000000ff05087290 */ /* 0x000fe4000fffe1ff */
[----:B------:R-:W-:Y:S01]  /*5a90*/  UIADD3 UR10, UPT, UPT, -UR11, URZ, URZ ;  /* 0x000000ff0b0a7290 */ /* 0x000fe2000fffe1ff */
[----:B------:R-:W-:Y:S01]  /*5aa0*/  @!UP0 UMOV UR4, UR9 ;  /* 0x0000000900048c82 */ /* 0x000fe20008000000 */
[----:B------:R-:W-:Y:S02]  /*5ab0*/  UIADD3 UR9, UPT, UPT, -UR6, URZ, URZ ;  /* 0x000000ff06097290 */ /* 0x000fe4000fffe1ff */
[----:B------:R-:W-:Y:S02]  /*5ac0*/  @!UP0 USHF.R.U32.HI UR4, URZ, UR41, UR4 ;  /* 0x00000029ff048299 */ /* 0x000fe40008011604 */
[----:B------:R-:W-:Y:S02]  /*5ad0*/  UIMAD UR10, UR42, UR10, UR6 ;  /* 0x0000000a2a0a72a4 */ /* 0x000fe4000f8e0206 */
[----:B------:R-:W-:Y:S04]  /*5ae0*/  @!UP0 USEL UR4, UR5, UR4, !UP2 ;  /* 0x0000000405048287 */ /* 0x000fe8000d000000 */
[----:B------:R-:W-:Y:S02]  /*5af0*/  @!UP0 UIMAD UR10, UR7, UR10, UR4 ;  /* 0x0000000a070a82a4 */ /* 0x000fe4000f8e0204 */
[----:B------:R-:W-:Y:S02]  /*5b00*/  @!UP0 UIADD3 UR11, UPT, UPT, UR11, -UR4, URZ ;  /* 0x800000040b0b8290 */ /* 0x000fe4000fffe0ff */
[----:B------:R-:W-:Y:S02]  /*5b10*/  UIMAD UR7, UR43, UR8, UR38 ;  /* 0x000000082b0772a4 */ /* 0x000fe4000f8e0226 */
[----:B------:R-:W-:Y:S02]  /*5b20*/  @!UP0 UIMAD UR6, UR11, UR42, UR5 ;  /* 0x0000002a0b0682a4 */ /* 0x000fe4000f8e0205 */
[----:B------:R-:W-:Y:S01]  /*5b30*/  UIMAD UR4, UR54, UR9, UR37 ;  /* 0x00000009360472a4 */ /* 0x000fe2000f8e0225 */
[----:B------:R-:W-:Y:S02]  /*5b40*/  @!UP0 UMOV UR5, UR10 ;  /* 0x0000000a00058c82 */ /* 0x000fe40008000000 */
[----:B------:R-:W-:Y:S02]  /*5b50*/  UIMAD UR38, UR5, UR43, UR7 ;  /* 0x0000002b052672a4 */ /* 0x000fe4000f8e0207 */
[----:B------:R-:W-:Y:S11]  /*5b60*/  UIMAD UR37, UR6, UR54, UR4 ;  /* 0x00000036062572a4 */ /* 0x000ff6000f8e0204 */
[----:B------:R-:W-:Y:S01]  /*5b70*/  @!UPT UIADD3 URZ, UPT, UPT, URZ, URZ, URZ ;  /* 0x000000fffffff290 */ /* 0x000fe2000fffe0ff */
.L_x_98:
[----:B------:R-:W-:Y:S01]  /*5b80*/  UISETP.NE.AND UP0, UPT, UR39, 0x1, UPT ;  /* 0x000000012700788c */ /* 0x000fe2000bf05270 */
[----:B------:R-:W-:Y:S01]  /*5b90*/  R2UR UR11, R88 ;  /* 0x00000000580b72ca */ /* 0x000fe200000e0000 */
[----:B------:R-:W-:Y:S01]  /*5ba0*/  USHF.L.U32 UR50, UR16, 0x6, URZ ;  /* 0x0000000610327899 */ /* 0x000fe200080006ff */
[----:B------:R-:W-:Y:S01]  /*5bb0*/  IADD3 R79, PT, PT, R79, 0x1, RZ ;  /* 0x000000014f4f7810 */ /* 0x000fe20007ffe0ff */
[----:B------:R-:W-:Y:S07]  /*5bc0*/  USHF.L.U32 UR49, UR20, 0x8, URZ ;  /* 0x0000000814317899 */ /* 0x000fee00080006ff */
[----:B------:R-:W2:Y:S01]  /*5bd0*/  @!UP0 LDCU.128 UR12, c[0x0][0xb10] ;  /* 0x00016200ff0c87ac */ /* 0x000ea20008000c00 */
[----:B------:R-:W3:Y:S01]  /*5be0*/  @!UP0 LDCU UR5, c[0x0][0xb0c] ;  /* 0x00016180ff0587ac */ /* 0x000ee20008000800 */
[----:B------:R-:W4:Y:S01]  /*5bf0*/  @!UP0 LDCU UR10, c[0x0][0xb20] ;  /* 0x00016400ff0a87ac */ /* 0x000f220008000800 */
[----:B--2---:R-:W-:Y:S02]  /*5c00*/  UIMAD.WIDE.U32 UR8, UR38, UR12, URZ ;  /* 0x0000000c260872a5 */ /* 0x004fe4000f8e00ff */
[----:B------:R-:W-:Y:S02]  /*5c10*/  UIMAD.WIDE.U32 UR6, UR37, UR15, URZ ;  /* 0x0000000f250672a5 */ /* 0x000fe4000f8e00ff */
[----:B------:R-:W-:Y:S03]  /*5c20*/  @!UP0 UISETP.NE.AND UP1, UPT, UR14, 0x1, UPT ;  /* 0x000000010e00888c */ /* 0x000fe6000bf25270 */
[----:B------:R-:W-:Y:S01]  /*5c30*/  @!UP0 UMOV UR4, UR9 ;  /* 0x0000000900048c82 */ /* 0x000fe20008000000 */
[----:B---3--:R-:W-:Y:S02]  /*5c40*/  @!UP0 UISETP.NE.AND UP2, UPT, UR5, 0x1, UPT ;  /* 0x000000010500888c */ /* 0x008fe4000bf45270 */
[----:B------:R-:W-:Y:S01]  /*5c50*/  @!UP0 USHF.R.U32.HI UR4, URZ, UR13, UR4 ;  /* 0x0000000dff048299 */ /* 0x000fe20008011604 */
[----:B------:R-:W-:Y:S02]  /*5c60*/  @!UP0 UMOV UR6, UR7 ;  /* 0x0000000700068c82 */ /* 0x000fe40008000000 */
[----:B----4-:R-:W-:Y:S02]  /*5c70*/  @!UP0 USHF.R.U32.HI UR6, URZ, UR10, UR6 ;  /* 0x0000000aff068299 */ /* 0x010fe40008011606 */
[----:B------:R-:W-:Y:S02]  /*5c80*/  @!UP0 USEL UR7, UR38, UR4, !UP2 ;  /* 0x0000000426078287 */ /* 0x000fe4000d000000 */
[----:B------:R-:W-:Y:S04]  /*5c90*/  @!UP0 USEL UR6, UR37, UR6, !UP1 ;  /* 0x0000000625068287 */ /* 0x000fe8000c800000 */
[----:B------:R-:W-:Y:S02]  /*5ca0*/  @!UP0 UIADD3 UR4, UPT, UPT, -UR7, UR6, URZ ;  /* 0x0000000607048290 */ /* 0x000fe4000fffe1ff */
[----:B------:R-:W-:Y:S02]  /*5cb0*/  @!UP0 UIADD3 UR6, UPT, UPT, UR7, -UR6, URZ ;  /* 0x8000000607068290 */ /* 0x000fe4000fffe0ff */
[----:B------:R-:W-:Y:S02]  /*5cc0*/  @!UP0 UIMAD UR38, UR4, UR5, UR38 ;  /* 0x00000005042682a4 */ /* 0x000fe4000f8e0226 */
[----:B------:R-:W-:Y:S02]  /*5cd0*/  @!UP0 UIMAD UR37, UR6, UR14, UR37 ;  /* 0x0000000e062582a4 */ /* 0x000fe4000f8e0225 */
[----:B------:R-:W-:Y:S09]  /*5ce0*/  ULOP3.LUT UP0, URZ, UR11, 0x1b0, URZ, 0xc0, !UPT ;  /* 0x000001b00bff7892 */ /* 0x000ff2000f80c0ff */
[----:B------:R-:W-:Y:S05]  /*5cf0*/  BRA.U !UP0, `(.L_x_99) ;  /* 0x0000000108407547 */ /* 0x000fea000b800000 */
[----:B------:R-:W2:Y:S01]  /*5d00*/  LDCU.64 UR8, c[0x4][0x88] ;  /* 0x01001100ff0877ac */ /* 0x000ea20008000a00 */
[----:B------:R-:W-:Y:S01]  /*5d10*/  MOV R3, 0x0 ;  /* 0x0000000000037802 */ /* 0x000fe20000000f00 */
[----:B------:R-:W-:Y:S02]  /*5d20*/  HFMA2 R12, -RZ, RZ, 0, 5.9604644775390625e-08 ;  /* 0x00000001ff0c7431 */ /* 0x000fe400000001ff */
[----:B------:R-:W-:Y:S02]  /*5d30*/  IMAD.MOV.U32 R8, RZ, RZ, 0x70 ;  /* 0x00000070ff087424 */ /* 0x000fe400078e00ff */
[----:B------:R-:W-:Y:S01]  /*5d40*/  IMAD.MOV.U32 R13, RZ, RZ, RZ ;  /* 0x000000ffff0d7224 */ /* 0x000fe200078e00ff */
[----:B------:R-:W3:Y:S01]  /*5d50*/  LDCU.64 UR6, c[0x4][0x90] ;  /* 0x01001200ff0677ac */ /* 0x000ee20008000a00 */
[----:B------:R-:W4:Y:S01]  /*5d60*/  LDC.64 R2, c[0x4][R3] ;  /* 0x0100000003027b82 */ /* 0x000f220000000a00 */
[----:B------:R-:W1:Y:S01]  /*5d70*/  LDCU.64 UR4, c[0x4][0x8] ;  /* 0x01000100ff0477ac */ /* 0x000e620008000a00 */
[----:B--2---:R-:W-:Y:S01]  /*5d80*/  MOV R5, UR9 ;  /* 0x0000000900057c02 */ /* 0x004fe20008000f00 */
[----:B------:R-:W-:Y:S01]  /*5d90*/  IMAD.U32 R4, RZ, RZ, UR8 ;  /* 0x00000008ff047e24 */ /* 0x000fe2000f8e00ff */
[----:B---3--:R-:W-:Y:S01]  /*5da0*/  MOV R7, UR7 ;  /* 0x0000000700077c02 */ /* 0x008fe20008000f00 */
[----:B------:R-:W-:Y:S01]  /*5db0*/  IMAD.U32 R6, RZ, RZ, UR6 ;  /* 0x00000006ff067e24 */ /* 0x000fe2000f8e00ff */
[----:B-1----:R-:W-:Y:S01]  /*5dc0*/  MOV R11, UR5 ;  /* 0x00000005000b7c02 */ /* 0x002fe20008000f00 */
[----:B------:R-:W-:Y:S02]  /*5dd0*/  IMAD.U32 R10, RZ, RZ, UR4 ;  /* 0x00000004ff0a7e24 */ /* 0x000fe4000f8e00ff */
[----:B------:R-:W-:Y:S07]  /*5de0*/  LEPC R20, `(.L_x_99) ;  /* 0x000000001014794e */ /* 0x000fee0000000000 */
[----:B----45:R-:W-:Y:S05]  /*5df0*/  CALL.ABS.NOINC R2 ;  /* 0x0000000002007343 */ /* 0x030fea0003c00000 */
.L_x_99:
[----:B------:R-:W-:Y:S01]  /*5e00*/  LOP3.LUT P0, RZ, R86, 0x1b0, RZ, 0xc0, !PT ;  /* 0x000001b056ff7812 */ /* 0x000fe2000780c0ff */
[----:B------:R-:W-:Y:S11]  /*5e10*/  BSSY.RECONVERGENT B6, `(.L_x_100) ;  /* 0x0000013000067945 */ /* 0x000ff60003800200 */
[----:B------:R-:W-:Y:S01]  /*5e20*/  @!UPT UIADD3 URZ, UPT, UPT, URZ, URZ, URZ ;  /* 0x000000fffffff290 */ /* 0x000fe2000fffe0ff */
[----:B------:R-:W-:Y:S05]  /*5e30*/  @!P0 BRA `(.L_x_101) ;  /* 0x0000000000408947 */ /* 0x000fea0003800000 */
        /* <DEDUP_REMOVED lines=16> */
.L_x_101:
[----:B------:R-:W-:Y:S05]  /*5f40*/  BSYNC.RECONVERGENT B6 ;  /* 0x0000000000067941 */ /* 0x000fea0003800200 */
.L_x_100:
[----:B------:R-:W-:Y:S01]  /*5f50*/  R2UR UR4, R78 ;  /* 0x000000004e0472ca */ /* 0x000fe200000e0000 */
[----:B------:R-:W-:Y:S01]  /*5f60*/  UISETP.NE.U32.AND UP0, UPT, UR60, URZ, UPT ;  /* 0x000000ff3c00728c */ /* 0x000fe2000bf05070 */
[----:B------:R-:W-:Y:S02]  /*5f70*/  ISETP.NE.U32.AND P4, PT, R72, RZ, PT ;  /* 0x000000ff4800720c */ /* 0x000fe40003f85070 */
[----:B------:R-:W-:Y:S01]  /*5f80*/  ISETP.NE.U32.AND P2, PT, RZ, UR56, PT ;  /* 0x00000038ff007c0c */ /* 0x000fe2000bf45070 */
[----:B------:R-:W-:Y:S01]  /*5f90*/  UISETP.NE.AND.EX UP1, UPT, UR61, URZ, UPT, UP0 ;  /* 0x000000ff3d00728c */ /* 0x000fe2000bf25300 */
[----:B------:R-:W-:Y:S01]  /*5fa0*/  ISETP.NE.AND.EX P4, PT, R73, RZ, PT, P4 ;  /* 0x000000ff4900720c */ /* 0x000fe20003f85340 */
[----:B------:R-:W-:Y:S01]  /*5fb0*/  UPLOP3.LUT UP0, UPT, UPT, UPT, UPT, 0x40, 0x4 ;  /* 0x000000000004789c */ /* 0x000fe20003f0e870 */
[----:B------:R-:W-:Y:S05]  /*5fc0*/  ISETP.NE.AND.EX P2, PT, RZ, UR57, PT, P2 ;  /* 0x00000039ff007c0c */ /* 0x000fea000bf45320 */
[----:B------:R-:W-:Y:S06]  /*5fd0*/  UISETP.NE.AND UP2, UPT, UR4, URZ, UPT ;  /* 0x000000ff0400728c */ /* 0x000fec000bf45270 */
[----:B------:R-:W-:Y:S05]  /*5fe0*/  PLOP3.LUT P1, PT, PT, PT, UP2, 0x80, 0x8 ;  /* 0x000000000008781c */ /* 0x000fea0003f2f028 */
[----:B------:R-:W-:Y:S06]  /*5ff0*/  @UP2 UPLOP3.LUT UP0, UPT, UPT, UPT, UP1, 0x80, 0x8 ;  /* 0x000000000008289c */ /* 0x000fec0003f0f010 */
[----:B------:R-:W-:Y:S01]  /*6000*/  PLOP3.LUT P0, PT, PT, PT, UP0, 0x80, 0x8 ;  /* 0x000000000008781c */ /* 0x000fe20003f0f008 */
[----:B------:R-:W-:Y:S01]  /*6010*/  @!UPT UIADD3 URZ, UPT, UPT, URZ, URZ, URZ ;  /* 0x000000fffffff290 */ /* 0x000fe2000fffe0ff */
[----:B------:R-:W-:Y:S11]  /*6020*/  BRA.U !UP1, `(.L_x_102) ;  /* 0x00000001093c7547 */ /* 0x000ff6000b800000 */
[----:B------:R-:W-:Y:S01]  /*6030*/  UISETP.NE.U32.AND UP0, UPT, UR56, URZ, UPT ;  /* 0x000000ff3800728c */ /* 0x000fe2000bf05070 */
[----:B-1----:R-:W-:Y:S01]  /*6040*/  HFMA2 R0, -RZ, RZ, 0, 5.9604644775390625e-08 ;  /* 0x00000001ff007431 */ /* 0x002fe200000001ff */
[----:B------:R-:W1:Y:S01]  /*6050*/  LDCU.64 UR8, c[0x0][0x358] ;  /* 0x00006b00ff0877ac */ /* 0x000e620008000a00 */
[----:B------:R-:W-:Y:S01]  /*6060*/  IMAD.MOV.U32 R74, RZ, RZ, 0x1 ;  /* 0x00000001ff4a7424 */ /* 0x000fe200078e00ff */
[----:B------:R-:W-:Y:S06]  /*6070*/  UISETP.NE.AND.EX UP0, UPT, UR57, URZ, UPT, UP0 ;  /* 0x000000ff3900728c */ /* 0x000fec000bf05300 */
[----:B------:R-:W-:Y:S05]  /*6080*/  PLOP3.LUT P3, PT, PT, PT, UP0, 0x80, 0x8 ;  /* 0x000000000008781c */ /* 0x000fea0003f6f008 */
[----:B------:R-:W2:Y:S01]  /*6090*/  @UP0 LDCU.64 UR4, c[0x0][0x888] ;  /* 0x00011100ff0407ac */ /* 0x000ea20008000a00 */
[----:B------:R-:W-:Y:S07]  /*60a0*/  @UP0 UIMAD UR6, UR36, UR60, URZ ;  /* 0x0000003c240602a4 */ /* 0x000fee000f8e02ff */
[----:B------:R-:W-:Y:S01]  /*60b0*/  @!P3 PRMT R74, R0, 0x7610, R74 ;  /* 0x00007610004ab816 */ /* 0x000fe2000000004a */
[----:B--2---:R-:W-:Y:S06]  /*60c0*/  @UP0 UIMAD.WIDE UR4, UR6, 0x4, UR4 ;  /* 0x00000004060408a5 */ /* 0x004fec000f8e0204 */
[----:B-----5:R-:W-:Y:S01]  /*60d0*/  IMAD.U32 R40, RZ, RZ, UR4 ;  /* 0x00000004ff287e24 */ /* 0x020fe2000f8e00ff */
[----:B------:R-:W-:Y:S04]  /*60e0*/  MOV R41, UR5 ;  /* 0x0000000500297c02 */ /* 0x000fe80008000f00 */
[----:B------:R-:W2:Y:S01]  /*60f0*/  @!UP0 LDCU UR4, c[0x0][0x880] ;  /* 0x00011000ff0487ac */ /* 0x000ea20008000800 */
[----:B-1----:R3:W5:Y:S02]  /*6100*/  @P3 LDG.E R40, desc[UR8][R40.64] ;  /* 0x0000000828283981 */ /* 0x002764000c1e1900 */
[----:B--23--:R-:W-:Y:S02]  /*6110*/  @!P3 IMAD.U32 R40, RZ, RZ, UR4 ;  /* 0x00000004ff28be24 */ /* 0x00cfe4000f8e00ff */
.L_x_102:
[----:B------:R-:W-:Y:S05]  /*6120*/  @!P4 BRA `(.L_x_103) ;  /* 0x000000000024c947 */ /* 0x000fea0003800000 */
[----:B------:R-:W-:Y:S01]  /*6130*/  ISETP.NE.U32.AND P3, PT, R70, RZ, PT ;  /* 0x000000ff4600720c */ /* 0x000fe20003f65070 */
[----:B------:R-:W2:Y:S03]  /*6140*/  LDCU.64 UR4, c[0x0][0x358] ;  /* 0x00006b00ff0477ac */ /* 0x000ea60008000a00 */
[----:B------:R-:W-:Y:S11]  /*6150*/  ISETP.NE.AND.EX P3, PT, R71, RZ, PT, P3 ;  /* 0x000000ff4700720c */ /* 0x000ff60003f65330 */
[----:B------:R-:W-:Y:S02]  /*6160*/  @!UPT UIADD3 URZ, UPT, UPT, URZ, URZ, URZ ;  /* 0x000000fffffff290 */ /* 0x000fe4000fffe0ff */
[----:B------:R-:W3:Y:S01]  /*6170*/  @P3 LDC.64 R2, c[0x0][0x8a8] ;  /* 0x00022a00ff023b82 */ /* 0x000ee20000000a00 */
[----:B-1----:R-:W-:Y:S04]  /*6180*/  @P3 IMAD R0, R72, UR36, RZ ;  /* 0x0000002448003c24 */ /* 0x002fe8000f8e02ff */
[----:B---3--:R-:W-:Y:S05]  /*6190*/  @P3 IMAD.WIDE R2, R0, 0x4, R2 ;  /* 0x0000000400023825 */ /* 0x008fea00078e0202 */
[----:B--2--5:R2:W5:Y:S02]  /*61a0*/  @P3 LDG.E R38, desc[UR4][R2.64] ;  /* 0x0000000402263981 */ /* 0x024564000c1e1900 */
[----:B--2---:R-:W3:Y:S02]  /*61b0*/  @!P3 LDC R38, c[0x0][0x8a0] ;  /* 0x00022800ff26bb82 */ /* 0x004ee40000000800 */
.L_x_103:
[----:B-----5:R-:W-:Y:S01]  /*61c0*/  ISETP.NE.AND P4, PT, R40, RZ, PT ;  /* 0x000000ff2800720c */ /* 0x020fe20003f85270 */
[----:B------:R-:W-:Y:S01]  /*61d0*/  BSSY B1, `(.L_x_104) ;  /* 0x0000042000017945 */ /* 0x000fe20003800000 */
[----:B------:R-:W-:Y:S01]  /*61e0*/  SEL R5, RZ, 0xffffffff, P2 ;  /* 0xffffffffff057807 */ /* 0x000fe20001000000 */
[----:B------:R-:W-:Y:S01]  /*61f0*/  IMAD.MOV.U32 R53, RZ, RZ, 0x1 ;  /* 0x00000001ff357424 */ /* 0x000fe200078e00ff */
[----:B------:R-:W-:Y:S02]  /*6200*/  LOP3.LUT P3, RZ, R74, 0xff, RZ, 0xc0, !PT ;  /* 0x000000ff4aff7812 */ /* 0x000fe4000786c0ff */
[----:B------:R-:W-:Y:S02]  /*6210*/  CS2R R46, SRZ ;  /* 0x00000000002e7805 */ /* 0x000fe4000001ff00 */
[----:B-1----:R-:W-:Y:S02]  /*6220*/  @P1 SEL R0, RZ, 0xffffffff, P4 ;  /* 0xffffffffff001807 */ /* 0x002fe40002000000 */
[----:B------:R-:W-:Y:S02]  /*6230*/  CS2R R44, SRZ ;  /* 0x00000000002c7805 */ /* 0x000fe4000001ff00 */
[----:B------:R-:W-:Y:S02]  /*6240*/  LEA R2, R82, UR44, 0x3 ;  /* 0x0000002c52027c11 */ /* 0x000fe4000f8e18ff */
[----:B------:R-:W-:Y:S02]  /*6250*/  CS2R R50, SRZ ;  /* 0x0000000000327805 */ /* 0x000fe4000001ff00 */
[----:B------:R-:W-:Y:S02]  /*6260*/  @P0 SEL R0, R5, R0, !P3 ;  /* 0x0000000005000207 */ /* 0x000fe40005800000 */
[----:B------:R-:W-:Y:S02]  /*6270*/  CS2R R48, SRZ ;  /* 0x0000000000307805 */ /* 0x000fe4000001ff00 */
[----:B------:R-:W-:Y:S02]  /*6280*/  LEA R52, R36, UR44, 0x3 ;  /* 0x0000002c24347c11 */ /* 0x000fe4000f8e18ff */
[----:B------:R-:W-:Y:S02]  /*6290*/  @P1 LOP3.LUT R0, R0, 0x1, RZ, 0xc0, !PT ;  /* 0x0000000100001812 */ /* 0x000fe400078ec0ff */
[----:B------:R-:W-:Y:S02]  /*62a0*/  SHF.L.U32 R3, R84, 0x1f, RZ ;  /* 0x0000001f54037819 */ /* 0x000fe400000006ff */
[----:B------:R-:W-:Y:S02]  /*62b0*/  ISETP.NE.U32.OR P6, PT, R0, 0x1, !P1 ;  /* 0x000000010000780c */ /* 0x000fe40004fc5470 */
[----:B------:R-:W-:Y:S02]  /*62c0*/  PLOP3.LUT P2, PT, PT, PT, UP1, 0x80, 0x8 ;  /* 0x000000000008781c */ /* 0x000fe40003f4f018 */
[----:B------:R-:W-:Y:S02]  /*62d0*/  LEA.HI R39, R36, R36, RZ, 0x1 ;  /* 0x0000002424277211 */ /* 0x000fe400078f08ff */
[----:B------:R-:W-:Y:S02]  /*62e0*/  SEL R4, RZ, 0xffffffff, P4 ;  /* 0xffffffffff047807 */ /* 0x000fe40002000000 */
[----:B------:R-:W-:Y:S05]  /*62f0*/  P2R R61, PR, RZ, 0x40 ;  /* 0x00000040ff3d7803 */ /* 0x000fea0000000000 */
[----:B------:R-:W-:Y:S02]  /*6300*/  @P6 SHF.L.U32 R0, R81, 0x1f, RZ ;  /* 0x0000001f51006819 */ /* 0x000fe400000006ff */
[----:B------:R-:W-:Y:S02]  /*6310*/  @P2 SEL R4, R5, R4, !P3 ;  /* 0x0000000405042207 */ /* 0x000fe40005800000 */
[----:B------:R1:W2:Y:S02]  /*6320*/  @P6 SYNCS.PHASECHK.TRANS64.TRYWAIT P1, [R2+URZ+0xa0], R0 ;  /* 0x0000a000020065a7 */ /* 0x0002a400080211ff */
[----:B------:R-:W-:Y:S04]  /*6330*/  LOP3.LUT R4, R4, 0x1, RZ, 0xc0, !PT ;  /* 0x0000000104047812 */ /* 0x000fe800078ec0ff */
[----:B------:R-:W-:Y:S04]  /*6340*/  ISETP.NE.U32.AND P5, PT, R4, 0x1, PT ;  /* 0x000000010400780c */ /* 0x000fe80003fa5070 */
[----:B------:R-:W-:Y:S01]  /*6350*/  P2R R54, PR, RZ, 0x20 ;  /* 0x00000020ff367803 */ /* 0x000fe20000000000 */
[----:B------:R4:W3:Y:S01]  /*6360*/  SYNCS.PHASECHK.TRANS64.TRYWAIT P0, [R52+URZ+0x110], R3 ;  /* 0x00011003340075a7 */ /* 0x0008e200080011ff */
[C---:B-1----:R-:W-:Y:S01]  /*6370*/  IMAD.SHL.U32 R0, R39.reuse, 0x80, RZ ;  /* 0x0000008027007824 */ /* 0x042fe200078e00ff */
[----:B------:R-:W-:Y:S04]  /*6380*/  LOP3.LUT R39, R39, 0xffe, RZ, 0xc0, !PT ;  /* 0x00000ffe27277812 */ /* 0x000fe800078ec0ff */
[----:B------:R-:W-:Y:S01]  /*6390*/  LOP3.LUT R0, R0, 0xffffff00, RZ, 0xc0, !PT ;  /* 0xffffff0000007812 */ /* 0x000fe200078ec0ff */
[----:B------:R-:W-:Y:S04]  /*63a0*/  IMAD.IADD R39, R36, 0x1, -R39 ;  /* 0x0000000124277824 */ /* 0x000fe800078e0a27 */
[----:B------:R-:W-:Y:S04]  /*63b0*/  IMAD.IADD R0, R37, 0x1, R0 ;  /* 0x0000000125007824 */ /* 0x000fe800078e0200 */
[----:B------:R-:W-:Y:S01]  /*63c0*/  IMAD R39, R39, 0x100000, R0 ;  /* 0x0010000027277824 */ /* 0x000fe200078e0200 */
[----:B--2---:R-:W-:Y:S01]  /*63d0*/  @P6 SEL R53, RZ, 0x1, !P1 ;  /* 0x00000001ff356807 */ /* 0x004fe20004800000 */
[----:B----4-:R-:W-:Y:S06]  /*63e0*/  @!P6 BRA `(.L_x_105) ;  /* 0x000000000080e947 */ /* 0x010fec0003800000 */
[----:B------:R-:W-:Y:S01]  /*63f0*/  @P5 IMAD R5, R82, 0x1000, R69 ;  /* 0x0000100052055824 */ /* 0x000fe200078e0245 */
[----:B------:R-:W-:Y:S01]  /*6400*/  ISETP.NE.AND P1, PT, R53, RZ, PT ;  /* 0x000000ff3500720c */ /* 0x000fe20003f25270 */
[----:B------:R-:W-:Y:S01]  /*6410*/  BSSY B0, `(.L_x_106) ;  /* 0x000000b000007945 */ /* 0x000fe20003800000 */
[----:B------:R-:W-:Y:S01]  /*6420*/  CS2R R50, SRZ ;  /* 0x0000000000327805 */ /* 0x000fe2000001ff00 */
[----:B------:R-:W-:Y:S01]  /*6430*/  @P5 VIADD R4, R5, UR44 ;  /* 0x0000002c05045c36 */ /* 0x000fe20008000000 */
[----:B------:R-:W-:Y:S02]  /*6440*/  CS2R R48, SRZ ;  /* 0x0000000000307805 */ /* 0x000fe4000001ff00 */
[----:B------:R-:W-:Y:S02]  /*6450*/  CS2R R46, SRZ ;  /* 0x00000000002e7805 */ /* 0x000fe4000001ff00 */
[----:B------:R-:W-:Y:S01]  /*6460*/  CS2R R44, SRZ ;  /* 0x00000000002c7805 */ /* 0x000fe2000001ff00 */
[----:B------:R-:W-:Y:S04]  /*6470*/  @P5 IMAD R4, R85, -0x10, R4 ;  /* 0xfffffff055045824 */ /* 0x000fe800078e0204 */
[----:B------:R-:W-:Y:S05]  /*6480*/  @P1 BRA `(.L_x_107) ;  /* 0x00000000000c1947 */ /* 0x000fea0003800000 */
[----:B------:R-:W-:Y:S04]  /*6490*/  SHF.L.U32 R0, R81, 0x1f, RZ ;  /* 0x0000001f51007819 */ /* 0x000fe800000006ff */
[----:B------:R-:W1:Y:S02]  /*64a0*/  SYNCS.PHASECHK.TRANS64.TRYWAIT P1, [R2+URZ+0xa0], R0 ;  /* 0x0000a000020075a7 */ /* 0x000e6400080211ff */
[----:B-1----:R-:W-:Y:S05]  /*64b0*/  @!P1 BRA `(.L_x_108) ;  /* 0x0000004000b89947 */ /* 0x002fea0003800000 */
.L_x_107:
[----:B------:R-:W-:Y:S05]  /*64c0*/  BSYNC B0 ;  /* 0x0000000000007941 */ /* 0x000fea0003800000 */
.L_x_106:
[----:B------:R-:W-:Y:S01]  /*64d0*/  ISETP.NE.AND P1, PT, R54, RZ, PT ;  /* 0x000000ff3600720c */ /* 0x000fe20003f25270 */
[----:B-1----:R-:W-:Y:S02]  /*64e0*/  VIADD R2, R2, 0xc0 ;  /* 0x000000c002027836 */ /* 0x002fe40000000000 */
[----:B------:R-:W-:Y:S02]  /*64f0*/  IMAD.U32 R0, RZ, RZ, UR45 ;  /* 0x0000002dff007e24 */ /* 0x000fe4000f8e00ff */
[----:B------:R-:W-:Y:S03]  /*6500*/  VIADD R82, R82, 0x1 ;  /* 0x0000000152527836 */ /* 0x000fe60000000000 */
[----:B------:R-:W-:Y:S05]  /*6510*/  PRMT R0, R0, 0x654, R2 ;  /* 0x0000065400007816 */ /* 0x000fea0000000002 */
[----:B------:R1:W2:Y:S04]  /*6520*/  @P1 LDS.128 R48, [R5+UR44+0x200] ;  /* 0x0002002c05301984 */ /* 0x0002a80008000c00 */
[----:B------:R1:W4:Y:S01]  /*6530*/  @P1 LDS.128 R44, [R4+0x210] ;  /* 0x00021000042c1984 */ /* 0x0003220000000c00 */
[C---:B------:R-:W-:Y:S01]  /*6540*/  ISETP.NE.AND P1, PT, R82.reuse, 0x4, PT ;  /* 0x000000045200780c */ /* 0x040fe20003f25270 */
[----:B------:R-:W-:Y:S01]  /*6550*/  @!PT LDS RZ, [RZ] ;  /* 0x00000000fffff984 */ /* 0x000fe20000000800 */
[----:B------:R-:W-:Y:S01]  /*6560*/  @!PT LDS RZ, [RZ] ;  /* 0x00000000fffff984 */ /* 0x000fe20000000800 */
[----:B------:R-:W-:Y:S01]  /*6570*/  @!PT LDS RZ, [RZ] ;  /* 0x00000000fffff984 */ /* 0x000fe20000000800 */
[----:B------:R-:W-:Y:S01]  /*6580*/  @!PT LDS RZ, [RZ] ;  /* 0x00000000fffff984 */ /* 0x000fe20000000800 */
[----:B------:R5:W-:Y:S06]  /*6590*/  MEMBAR.ALL.CTA ;  /* 0x0000000000007992 */ /* 0x000bec0000008000 */
[----:B-----5:R-:W5:Y:S01]  /*65a0*/  FENCE.VIEW.ASYNC.S ;  /* 0x00000000000073c6 */ /* 0x020f620000000000 */
[----:B------:R-:W-:Y:S01]  /*65b0*/  SEL R82, R82, RZ, P1 ;  /* 0x000000ff52527207 */ /* 0x000fe20000800000 */
[----:B-----5:R5:W-:Y:S02]  /*65c0*/  SYNCS.ARRIVE.TRANS64.RED.A1T0 RZ, [R0+URZ], RZ ;  /* 0x000000ff00ff79a7 */ /* 0x020be400081004ff */
[----:B-----5:R-:W-:Y:S04]  /*65d0*/  SEL R0, RZ, 0x1, P1 ;  /* 0x00000001ff007807 */ /* 0x020fe80000800000 */
[----:B-12---:R-:W-:Y:S02]  /*65e0*/  LOP3.LUT R81, R81, R0, RZ, 0x3c, !PT ;  /* 0x0000000051517212 */ /* 0x006fe400078e3cff */
.L_x_105:
[----:B------:R-:W-:Y:S05]  /*65f0*/  BSYNC B1 ;  /* 0x0000000000017941 */ /* 0x000fea0003800000 */
.L_x_104:
[----:B------:R-:W-:Y:S04]  /*6600*/  SHF.R.U32.HI R0, RZ, 0x15, R39 ;  /* 0x00000015ff007819 */ /* 0x000fe80000011627 */
[----:B------:R-:W-:Y:S01]  /*6610*/  LOP3.LUT P1, RZ, R0, 0x3, R75, 0x48, !PT ;  /* 0x0000000300ff7812 */ /* 0x000fe2000782484b */
[----:B------:R-:W-:Y:S01]  /*6620*/  @!UPT UIADD3 URZ, UPT, UPT, URZ, URZ, URZ ;  /* 0x000000fffffff290 */ /* 0x000fe2000fffe0ff */
[----:B---3--:R-:W-:Y:S11]  /*6630*/  @P0 BRA `(.L_x_109) ;  /* 0x0000000000080947 */ /* 0x008ff60003800000 */
[----:B------:R-:W1:Y:S02]  /*6640*/  SYNCS.PHASECHK.TRANS64.TRYWAIT P0, [R52+URZ+0x110], R3 ;  /* 0x00011003340075a7 */ /* 0x000e6400080011ff */
[----:B-1----:R-:W-:Y:S05]  /*6650*/  @!P0 BRA `(.L_x_110) ;  /* 0x0000004000648947 */ /* 0x002fea0003800000 */
.L_x_109:
[----:B------:R-:W-:Y:S05]  /*6660*/  @!P1 BRA `(.L_x_111) ;  /* 0x0000000000409947 */ /* 0x000fea0003800000 */
[----:B------:R-:W2:Y:S01]  /*6670*/  LDCU.64 UR8, c[0x4][0x78] ;  /* 0x01000f00ff0877ac */ /* 0x000ea20008000a00 */
[----:B-1----:R-:W-:Y:S01]  /*6680*/  MOV R3, 0x0 ;  /* 0x0000000000037802 */ /* 0x002fe20000000f00 */
[----:B------:R-:W-:Y:S02]  /*6690*/  HFMA2 R12, -RZ, RZ, 0, 5.9604644775390625e-08 ;  /* 0x00000001ff0c7431 */ /* 0x000fe400000001ff */
[----:B------:R-:W-:Y:S02]  /*66a0*/  IMAD.MOV.U32 R8, RZ, RZ, 0x192 ;  /* 0x00000192ff087424 */ /* 0x000fe400078e00ff */
[----:B------:R-:W-:Y:S01]  /*66b0*/  IMAD.MOV.U32 R13, RZ, RZ, RZ ;  /* 0x000000ffff0d7224 */ /* 0x000fe200078e00ff */
[----:B------:R-:W1:Y:S01]  /*66c0*/  LDCU.64 UR6, c[0x4][0x80] ;  /* 0x01001000ff0677ac */ /* 0x000e620008000a00 */
[----:B------:R-:W3:Y:S01]  /*66d0*/  LDC.64 R2, c[0x4][R3] ;  /* 0x0100000003027b82 */ /* 0x000ee20000000a00 */
[----:B------:R-:W5:Y:S01]  /*66e0*/  LDCU.64 UR4, c[0x4][0x18] ;  /* 0x01000300ff0477ac */ /* 0x000f620008000a00 */
[----:B--2---:R-:W-:Y:S01]  /*66f0*/  MOV R5, UR9 ;  /* 0x0000000900057c02 */ /* 0x004fe20008000f00 */
[----:B------:R-:W-:Y:S01]  /*6700*/  IMAD.U32 R4, RZ, RZ, UR8 ;  /* 0x00000008ff047e24 */ /* 0x000fe2000f8e00ff */
[----:B-1----:R-:W-:Y:S01]  /*6710*/  MOV R7, UR7 ;  /* 0x0000000700077c02 */ /* 0x002fe20008000f00 */
[----:B------:R-:W-:Y:S01]  /*6720*/  IMAD.U32 R6, RZ, RZ, UR6 ;  /* 0x00000006ff067e24 */ /* 0x000fe2000f8e00ff */
[----:B-----5:R-:W-:Y:S01]  /*6730*/  MOV R11, UR5 ;  /* 0x00000005000b7c02 */ /* 0x020fe20008000f00 */
[----:B------:R-:W-:Y:S02]  /*6740*/  IMAD.U32 R10, RZ, RZ, UR4 ;  /* 0x00000004ff0a7e24 */ /* 0x000fe4000f8e00ff */
[----:B------:R-:W-:Y:S07]  /*6750*/  LEPC R20, `(.L_x_111) ;  /* 0x000000001014794e */ /* 0x000fee0000000000 */
[----:B---34-:R-:W-:Y:S05]  /*6760*/  CALL.ABS.NOINC R2 ;  /* 0x0000000002007343 */ /* 0x018fea0003c00000 */
.L_x_111:
[----:B------:R-:W-:Y:S05]  /*6770*/  WARPSYNC.ALL ;  /* 0x0000000000007948 */ /* 0x000fea0003800000 */
[----:B------:R-:W-:Y:S01]  /*6780*/  R2UR UR4, R39 ;  /* 0x00000000270472ca */ /* 0x000fe200000e0000 */
[----:B------:R-:W-:Y:S01]  /*6790*/  BSSY.RECONVERGENT B0, `(.L_x_112) ;  /* 0x00000a0000007945 */ /* 0x000fe20003800200 */
[C---:B------:R-:W-:Y:S02]  /*67a0*/  SHF.L.U32 R2, R48.reuse, 0x10, RZ ;  /* 0x0000001030027819 */ /* 0x040fe400000006ff */
[C---:B-1----:R-:W-:Y:S02]  /*67b0*/  PRMT R3, R48.reuse, 0x8880, RZ ;  /* 0x0000888030037816 */ /* 0x042fe400000000ff */
[----:B------:R-:W-:Y:S02]  /*67c0*/  SHF.L.U32 R41, R48, 0x8, RZ ;  /* 0x0000000830297819 */ /* 0x000fe400000006ff */
[----:B------:R-:W-:Y:S02]  /*67d0*/  SHF.L.U32 R42, R49, 0x10, RZ ;  /* 0x00000010312a7819 */ /* 0x000fe400000006ff */
[----:B------:R-:W-:Y:S02]  /*67e0*/  IADD3 R60, PT, PT, R69, UR44, RZ ;  /* 0x0000002c453c7c10 */ /* 0x000fe4000fffe0ff */
[----:B------:R-:W-:Y:S01]  /*67f0*/  SHF.R.S32.HI R42, RZ, 0x18, R42 ;  /* 0x00000018ff2a7819 */ /* 0x000fe2000001142a */
[----:B------:R-:W-:Y:S01]  /*6800*/  LDTM.16dp32bit_t0_t15.x32 R4, tmem[UR4] ;  /* 0x00000004000479ee */ /* 0x000fe20008a80000 */
[----:B------:R-:W1:Y:S01]  /*6810*/  LDTM.16dp32bit_t16_t31.x32 R4, tmem[UR4+0x20] ;  /* 0x00002004000479ee */ /* 0x000e620008aa0000 */
[----:B------:R-:W-:Y:S02]  /*6820*/  SHF.L.U32 R55, R80, 0x4, RZ ;  /* 0x0000000450377819 */ /* 0x000fe400000006ff */
[----:B------:R-:W-:Y:S02]  /*6830*/  ISETP.NE.AND P0, PT, R87, RZ, PT ;  /* 0x000000ff5700720c */ /* 0x000fe40003f05270 */
[----:B------:R-:W-:Y:S02]  /*6840*/  IADD3 R89, PT, PT, R60, R55, RZ ;  /* 0x000000373c597210 */ /* 0x000fe40007ffe0ff */
[----:B------:R-:W-:Y:S01]  /*6850*/  ISETP.NE.AND P6, PT, R61, RZ, PT ;  /* 0x000000ff3d00720c */ /* 0x000fe20003fc5270 */
[C---:B-1----:R-:W-:Y:S01]  /*6860*/  IMAD R0, R38.reuse, R4, RZ ;  /* 0x0000000426007224 */ /* 0x042fe200078e02ff */
[----:B------:R-:W-:Y:S01]  /*6870*/  SHF.R.S32.HI R4, RZ, 0x18, R2 ;  /* 0x00000018ff047819 */ /* 0x000fe20000011402 */
[C---:B------:R-:W-:Y:S01]  /*6880*/  IMAD R2, R38.reuse, R5, RZ ;  /* 0x0000000526027224 */ /* 0x040fe200078e02ff */
[----:B------:R-:W-:Y:S01]  /*6890*/  SHF.R.S32.HI R5, RZ, 0x18, R41 ;  /* 0x00000018ff057819 */ /* 0x000fe20000011429 */
[----:B------:R-:W-:Y:S01]  /*68a0*/  IMAD R0, R3, R40, R0 ;  /* 0x0000002803007224 */ /* 0x000fe200078e0200 */
[----:B------:R-:W-:Y:S01]  /*68b0*/  PRMT R41, R49, 0x8880, RZ ;  /* 0x0000888031297816 */ /* 0x000fe200000000ff */
[----:B------:R-:W-:Y:S02]  /*68c0*/  IMAD R3, R38, R6, RZ ;  /* 0x0000000626037224 */ /* 0x000fe400078e02ff */
[-C--:B------:R-:W-:Y:S01]  /*68d0*/  IMAD R2, R4, R40.reuse, R2 ;  /* 0x0000002804027224 */ /* 0x080fe200078e0202 */
[----:B------:R-:W-:Y:S01]  /*68e0*/  SHF.R.S32.HI R4, RZ, 0x18, R48 ;  /* 0x00000018ff047819 */ /* 0x000fe20000011430 */
[----:B------:R-:W-:Y:S02]  /*68f0*/  IMAD R7, R38, R7, RZ ;  /* 0x0000000726077224 */ /* 0x000fe400078e02ff */
[-C--:B------:R-:W-:Y:S02]  /*6900*/  IMAD R3, R5, R40.reuse, R3 ;  /* 0x0000002805037224 */ /* 0x080fe400078e0203 */
[----:B------:R-:W-:Y:S02]  /*6910*/  IMAD R7, R4, R40, R7 ;  /* 0x0000002804077224 */ /* 0x000fe400078e0207 */
[C---:B------:R-:W-:Y:S02]  /*6920*/  IMAD R6, R38.reuse, R11, RZ ;  /* 0x0000000b26067224 */ /* 0x040fe400078e02ff */
[C---:B------:R-:W-:Y:S01]  /*6930*/  IMAD R11, R38.reuse, R16, RZ ;  /* 0x00000010260b7224 */ /* 0x040fe200078e02ff */
[----:B------:R-:W-:Y:S01]  /*6940*/  I2IP.S8.S32.SAT R56, R7, R3, RZ ;  /* 0x0000000307387239 */ /* 0x000fe200000014ff */
[C---:B------:R-:W-:Y:S02]  /*6950*/  IMAD R16, R38.reuse, R21, RZ ;  /* 0x0000001526107224 */ /* 0x040fe400078e02ff */
[----:B------:R-:W-:Y:S01]  /*6960*/  IMAD R21, R38, R26, RZ ;  /* 0x0000001a26157224 */ /* 0x000fe200078e02ff */
[----:B------:R-:W-:Y:S01]  /*6970*/  I2IP.S8.S32.SAT R56, R2, R0, R56 ;  /* 0x0000000002387239 */ /* 0x000fe20000001438 */
[C---:B------:R-:W-:Y:S01]  /*6980*/  IMAD R26, R38.reuse, R31, RZ ;  /* 0x0000001f261a7224 */ /* 0x040fe200078e02ff */
[----:B------:R-:W-:Y:S01]  /*6990*/  SHF.R.S32.HI R2, RZ, 0x18, R49 ;  /* 0x00000018ff027819 */ /* 0x000fe20000011431 */
[C---:B------:R-:W-:Y:S02]  /*69a0*/  IMAD R3, R38.reuse, R8, RZ ;  /* 0x0000000826037224 */ /* 0x040fe400078e02ff */
[----:B------:R-:W-:Y:S02]  /*69b0*/  IMAD.SHL.U32 R31, R49, 0x100, RZ ;  /* 0x00000100311f7824 */ /* 0x000fe400078e00ff */
[C---:B------:R-:W-:Y:S02]  /*69c0*/  IMAD R8, R38.reuse, R13, RZ ;  /* 0x0000000d26087224 */ /* 0x040fe400078e02ff */
[C---:B------:R-:W-:Y:S01]  /*69d0*/  IMAD R13, R38.reuse, R18, RZ ;  /* 0x00000012260d7224 */ /* 0x040fe200078e02ff */
[----:B------:R-:W-:Y:S01]  /*69e0*/  SHF.R.S32.HI R0, RZ, 0x18, R31 ;  /* 0x00000018ff007819 */ /* 0x000fe2000001141f */
[----:B------:R-:W-:Y:S01]  /*69f0*/  IMAD R18, R38, R23, RZ ;  /* 0x0000001726127224 */ /* 0x000fe200078e02ff */
[----:B------:R-:W-:Y:S01]  /*6a00*/  SHF.L.U32 R31, R50, 0x10, RZ ;  /* 0x00000010321f7819 */ /* 0x000fe200000006ff */
[C---:B------:R-:W-:Y:S02]  /*6a10*/  IMAD R4, R38.reuse, R9, RZ ;  /* 0x0000000926047224 */ /* 0x040fe400078e02ff */
[C---:B------:R-:W-:Y:S01]  /*6a20*/  IMAD R23, R38.reuse, R28, RZ ;  /* 0x0000001c26177224 */ /* 0x040fe200078e02ff */
[----:B------:R-:W-:Y:S01]  /*6a30*/  SHF.R.S32.HI R31, RZ, 0x18, R31 ;  /* 0x00000018ff1f7819 */ /* 0x000fe2000001141f */
[C---:B------:R-:W-:Y:S02]  /*6a40*/  IMAD R7, R38.reuse, R12, RZ ;  /* 0x0000000c26077224 */ /* 0x040fe400078e02ff */
[----:B------:R-:W-:Y:S01]  /*6a50*/  IMAD R28, R38, R33, RZ ;  /* 0x00000021261c7224 */ /* 0x000fe200078e02ff */
[----:B------:R-:W-:Y:S01]  /*6a60*/  PRMT R33, R50, 0x8880, RZ ;  /* 0x0000888032217816 */ /* 0x000fe200000000ff */
[----:B------:R-:W-:Y:S02]  /*6a70*/  IMAD R3, R41, R40, R3 ;  /* 0x0000002829037224 */ /* 0x000fe400078e0203 */
[C---:B------:R-:W-:Y:S02]  /*6a80*/  IMAD R12, R38.reuse, R17, RZ ;  /* 0x00000011260c7224 */ /* 0x040fe400078e02ff */
[C---:B------:R-:W-:Y:S02]  /*6a90*/  IMAD R5, R38.reuse, R10, RZ ;  /* 0x0000000a26057224 */ /* 0x040fe400078e02ff */
[----:B------:R-:W-:Y:S02]  /*6aa0*/  IMAD R17, R38, R22, RZ ;  /* 0x0000001626117224 */ /* 0x000fe400078e02ff */
[----:B------:R-:W-:Y:S02]  /*6ab0*/  IMAD R4, R42, R40, R4 ;  /* 0x000000282a047224 */ /* 0x000fe400078e0204 */
[C---:B------:R-:W-:Y:S02]  /*6ac0*/  IMAD R22, R38.reuse, R27, RZ ;  /* 0x0000001b26167224 */ /* 0x040fe400078e02ff */
[----:B------:R-:W-:Y:S01]  /*6ad0*/  IMAD R27, R38, R32, RZ ;  /* 0x00000020261b7224 */ /* 0x000fe200078e02ff */
[----:B------:R-:W-:Y:S01]  /*6ae0*/  SHF.L.U32 R32, R50, 0x8, RZ ;  /* 0x0000000832207819 */ /* 0x000fe200000006ff */
[-C--:B------:R-:W-:Y:S02]  /*6af0*/  IMAD R5, R0, R40.reuse, R5 ;  /* 0x0000002800057224 */ /* 0x080fe400078e0205 */
[----:B------:R-:W-:Y:S01]  /*6b00*/  IMAD.MOV.U32 R0, RZ, RZ, R33 ;  /* 0x000000ffff007224 */ /* 0x000fe200078e0021 */
[----:B------:R-:W-:Y:S01]  /*6b10*/  SHF.R.S32.HI R32, RZ, 0x18, R32 ;  /* 0x00000018ff207819 */ /* 0x000fe20000011420 */
[-C--:B------:R-:W-:Y:S01]  /*6b20*/  IMAD R6, R2, R40.reuse, R6 ;  /* 0x0000002802067224 */ /* 0x080fe200078e0206 */
[----:B------:R-:W-:Y:S01]  /*6b30*/  SHF.R.S32.HI R2, RZ, 0x18, R50 ;  /* 0x00000018ff027819 */ /* 0x000fe20000011432 */
[----:B------:R-:W-:Y:S01]  /*6b40*/  IMAD R7, R0, R40, R7 ;  /* 0x0000002800077224 */ /* 0x000fe200078e0207 */
[----:B------:R-:W-:Y:S01]  /*6b50*/  PRMT R0, R51, 0x8880, RZ ;  /* 0x0000888033007816 */ /* 0x000fe200000000ff */
[----:B------:R-:W-:Y:S01]  /*6b60*/  IMAD R9, R38, R14, RZ ;  /* 0x0000000e26097224 */ /* 0x000fe200078e02ff */
[----:B------:R-:W-:Y:S01]  /*6b70*/  I2IP.S8.S32.SAT R6, R6, R5, RZ ;  /* 0x0000000506067239 */ /* 0x000fe200000014ff */
[-C--:B------:R-:W-:Y:S01]  /*6b80*/  IMAD R8, R31, R40.reuse, R8 ;  /* 0x000000281f087224 */ /* 0x080fe200078e0208 */
[C---:B------:R-:W-:Y:S01]  /*6b90*/  SHF.L.U32 R31, R51.reuse, 0x8, RZ ;  /* 0x00000008331f7819 */ /* 0x040fe200000006ff */
[----:B------:R-:W-:Y:S01]  /*6ba0*/  IMAD R10, R38, R15, RZ ;  /* 0x0000000f260a7224 */ /* 0x000fe200078e02ff */
[----:B------:R-:W-:Y:S01]  /*6bb0*/  I2IP.S8.S32.SAT R57, R4, R3, R6 ;  /* 0x0000000304397239 */ /* 0x000fe20000001406 */
[-C--:B------:R-:W-:Y:S01]  /*6bc0*/  IMAD R9, R32, R40.reuse, R9 ;  /* 0x0000002820097224 */ /* 0x080fe200078e0209 */
[----:B------:R-:W-:Y:S01]  /*6bd0*/  SHF.R.S32.HI R5, RZ, 0x18, R31 ;  /* 0x00000018ff057819 */ /* 0x000fe2000001141f */
[-C--:B------:R-:W-:Y:S01]  /*6be0*/  IMAD R10, R2, R40.reuse, R10 ;  /* 0x00000028020a7224 */ /* 0x080fe200078e020a */
[----:B------:R-:W-:Y:S01]  /*6bf0*/  SHF.L.U32 R2, R51, 0x10, RZ ;  /* 0x0000001033027819 */ /* 0x000fe200000006ff */
[----:B------:R-:W-:Y:S01]  /*6c00*/  IMAD R11, R0, R40, R11 ;  /* 0x00000028000b7224 */ /* 0x000fe200078e020b */
[----:B------:R-:W-:Y:S01]  /*6c10*/  SHF.R.S32.HI R0, RZ, 0x18, R51 ;  /* 0x00000018ff007819 */ /* 0x000fe20000011433 */
[C---:B------:R-:W-:Y:S01]  /*6c20*/  IMAD R15, R38.reuse, R20, RZ ;  /* 0x00000014260f7224 */ /* 0x040fe200078e02ff */
[----:B------:R-:W-:Y:S01]  /*6c30*/  SHF.R.S32.HI R2, RZ, 0x18, R2 ;  /* 0x00000018ff027819 */ /* 0x000fe20000011402 */
[C---:B------:R-:W-:Y:S01]  /*6c40*/  IMAD R14, R38.reuse, R19, RZ ;  /* 0x00000013260e7224 */ /* 0x040fe200078e02ff */
[C---:B----4-:R-:W-:Y:S01]  /*6c50*/  SHF.L.U32 R4, R45.reuse, 0x10, RZ ;  /* 0x000000102d047819 */ /* 0x050fe200000006ff */
[----:B------:R-:W-:Y:S01]  /*6c60*/  IMAD R19, R38, R24, RZ ;  /* 0x0000001826137224 */ /* 0x000fe200078e02ff */
[----:B------:R-:W-:Y:S01]  /*6c70*/  PRMT R3, R45, 0x8880, RZ ;  /* 0x000088802d037816 */ /* 0x000fe200000000ff */
[-C--:B------:R-:W-:Y:S01]  /*6c80*/  IMAD R12, R2, R40.reuse, R12 ;  /* 0x00000028020c7224 */ /* 0x080fe200078e020c */
[----:B------:R-:W-:Y:S01]  /*6c90*/  PRMT R2, R44, 0x8880, RZ ;  /* 0x000088802c027816 */ /* 0x000fe200000000ff */
[-C--:B------:R-:W-:Y:S01]  /*6ca0*/  IMAD R13, R5, R40.reuse, R13 ;  /* 0x00000028050d7224 */ /* 0x080fe200078e020d */
[----:B------:R-:W-:Y:S01]  /*6cb0*/  SHF.R.S32.HI R4, RZ, 0x18, R4 ;  /* 0x00000018ff047819 */ /* 0x000fe20000011404 */
[----:B------:R-:W-:Y:S01]  /*6cc0*/  IMAD R14, R0, R40, R14 ;  /* 0x00000028000e7224 */ /* 0x000fe200078e020e */
[----:B------:R-:W-:Y:S01]  /*6cd0*/  MOV R0, R2 ;  /* 0x0000000200007202 */ /* 0x000fe20000000f00 */
[----:B------:R-:W-:Y:S01]  /*6ce0*/  IMAD.U32 R5, R44, 0x10000, RZ ;  /* 0x000100002c057824 */ /* 0x000fe200078e00ff */
[----:B------:R-:W-:Y:S01]  /*6cf0*/  I2IP.S8.S32.SAT R9, R10, R9, RZ ;  /* 0x000000090a097239 */ /* 0x000fe200000014ff */
[----:B------:R-:W-:Y:S01]  /*6d00*/  IMAD R20, R38, R25, RZ ;  /* 0x0000001926147224 */ /* 0x000fe200078e02ff */
[----:B------:R-:W-:Y:S01]  /*6d10*/  I2IP.S8.S32.SAT R13, R14, R13, RZ ;  /* 0x0000000d0e0d7239 */ /* 0x000fe200000014ff */
[----:B------:R-:W-:Y:S01]  /*6d20*/  IMAD R15, R0, R40, R15 ;  /* 0x00000028000f7224 */ /* 0x000fe200078e020f */
[----:B------:R-:W-:Y:S01]  /*6d30*/  SHF.R.S32.HI R2, RZ, 0x18, R5 ;  /* 0x00000018ff027819 */ /* 0x000fe20000011405 */
[----:B------:R-:W-:Y:S01]  /*6d40*/  IMAD R24, R38, R29, RZ ;  /* 0x0000001d26187224 */ /* 0x000fe200078e02ff */
[----:B------:R-:W-:Y:S01]  /*6d50*/  SHF.L.U32 R0, R44, 0x8, RZ ;  /* 0x000000082c007819 */ /* 0x000fe200000006ff */
[----:B------:R-:W-:Y:S01]  /*6d60*/  IMAD R25, R38, R30, RZ ;  /* 0x0000001e26197224 */ /* 0x000fe200078e02ff */
[----:B------:R-:W-:Y:S01]  /*6d70*/  I2IP.S8.S32.SAT R58, R8, R7, R9 ;  /* 0x00000007083a7239 */ /* 0x000fe20000001409 */
[----:B------:R-:W-:Y:S01]  /*6d80*/  IMAD R16, R2, R40, R16 ;  /* 0x0000002802107224 */ /* 0x000fe200078e0210 */
[----:B------:R-:W-:Y:S01]  /*6d90*/  SHF.R.S32.HI R0, RZ, 0x18, R0 ;  /* 0x00000018ff007819 */ /* 0x000fe20000011400 */
[----:B------:R-:W-:Y:S01]  /*6da0*/  IMAD R29, R38, R34, RZ ;  /* 0x00000022261d7224 */ /* 0x000fe200078e02ff */
[----:B------:R-:W-:Y:S01]  /*6db0*/  SHF.R.S32.HI R2, RZ, 0x18, R44 ;  /* 0x00000018ff027819 */ /* 0x000fe2000001142c */
[----:B------:R-:W-:Y:S01]  /*6dc0*/  IMAD.SHL.U32 R5, R45, 0x100, RZ ;  /* 0x000001002d057824 */ /* 0x000fe200078e00ff */
[----:B------:R-:W-:Y:S01]  /*6dd0*/  I2IP.S8.S32.SAT R59, R12, R11, R13 ;  /* 0x0000000b0c3b7239 */ /* 0x000fe2000000140d */
[-C--:B------:R-:W-:Y:S02]  /*6de0*/  IMAD R17, R0, R40.reuse, R17 ;  /* 0x0000002800117224 */ /* 0x080fe400078e0211 */
[-C--:B------:R-:W-:Y:S01]  /*6df0*/  IMAD R18, R2, R40.reuse, R18 ;  /* 0x0000002802127224 */ /* 0x080fe200078e0212 */
[----:B------:R-:W-:Y:S01]  /*6e00*/  SHF.R.S32.HI R0, RZ, 0x18, R5 ;  /* 0x00000018ff007819 */ /* 0x000fe20000011405 */
[-C--:B------:R-:W-:Y:S01]  /*6e10*/  IMAD R19, R3, R40.reuse, R19 ;  /* 0x0000002803137224 */ /* 0x080fe200078e0213 */
[----:B------:R-:W-:Y:S01]  /*6e20*/  SHF.R.S32.HI R2, RZ, 0x18, R45 ;  /* 0x00000018ff027819 */ /* 0x000fe2000001142d */
[-C--:B------:R-:W-:Y:S01]  /*6e30*/  IMAD R20, R4, R40.reuse, R20 ;  /* 0x0000002804147224 */ /* 0x080fe200078e0214 */
[----:B------:R-:W-:Y:S01]  /*6e40*/  SHF.L.U32 R4, R46, 0x10, RZ ;  /* 0x000000102e047819 */ /* 0x000fe200000006ff */
[-C--:B------:R-:W-:Y:S01]  /*6e50*/  IMAD R21, R0, R40.reuse, R21 ;  /* 0x0000002800157224 */ /* 0x080fe200078e0215 */
[C---:B------:R-:W-:Y:S01]  /*6e60*/  PRMT R0, R46.reuse, 0x8880, RZ ;  /* 0x000088802e007816 */ /* 0x040fe200000000ff */
[----:B------:R1:W-:Y:S01]  /*6e70*/  STS.128 [R69+UR44+0x4200], R56 ;  /* 0x0042003845007988 */ /* 0x0003e20008000c2c */
[----:B------:R-:W-:Y:S01]  /*6e80*/  SHF.L.U32 R3, R46, 0x8, RZ ;  /* 0x000000082e037819 */ /* 0x000fe200000006ff */
[-C--:B------:R-:W-:Y:S01]  /*6e90*/  IMAD R22, R2, R40.reuse, R22 ;  /* 0x0000002802167224 */ /* 0x080fe200078e0216 */
[----:B------:R-:W-:Y:S01]  /*6ea0*/  SHF.R.S32.HI R2, RZ, 0x18, R4 ;  /* 0x00000018ff027819 */ /* 0x000fe20000011404 */
[-C--:B------:R-:W-:Y:S01]  /*6eb0*/  IMAD R23, R0, R40.reuse, R23 ;  /* 0x0000002800177224 */ /* 0x080fe200078e0217 */
[----:B------:R-:W-:Y:S01]  /*6ec0*/  SHF.R.S32.HI R3, RZ, 0x18, R3 ;  /* 0x00000018ff037819 */ /* 0x000fe20000011403 */
[----:B------:R-:W-:Y:S01]  /*6ed0*/  IMAD R30, R38, R35, RZ ;  /* 0x00000023261e7224 */ /* 0x000fe200078e02ff */
[----:B------:R-:W-:Y:S01]  /*6ee0*/  SHF.R.S32.HI R0, RZ, 0x18, R46 ;  /* 0x00000018ff007819 */ /* 0x000fe2000001142e */
[-C--:B------:R-:W-:Y:S01]  /*6ef0*/  IMAD R24, R2, R40.reuse, R24 ;  /* 0x0000002802187224 */ /* 0x080fe200078e0218 */
[----:B------:R-:W-:Y:S01]  /*6f00*/  PRMT R2, R47, 0x8880, RZ ;  /* 0x000088802f027816 */ /* 0x000fe200000000ff */
[-C--:B------:R-:W-:Y:S01]  /*6f10*/  IMAD R25, R3, R40.reuse, R25 ;  /* 0x0000002803197224 */ /* 0x080fe200078e0219 */
[C---:B------:R-:W-:Y:S01]  /*6f20*/  SHF.L.U32 R3, R47.reuse, 0x10, RZ ;  /* 0x000000102f037819 */ /* 0x040fe200000006ff */
[----:B------:R-:W-:Y:S01]  /*6f30*/  IMAD.SHL.U32 R4, R47, 0x100, RZ ;  /* 0x000001002f047824 */ /* 0x000fe200078e00ff */
[----:B------:R-:W-:Y:S01]  /*6f40*/  SHF.R.S32.HI R5, RZ, 0x18, R47 ;  /* 0x00000018ff057819 */ /* 0x000fe2000001142f */
[-C--:B------:R-:W-:Y:S01]  /*6f50*/  IMAD R26, R0, R40.reuse, R26 ;  /* 0x00000028001a7224 */ /* 0x080fe200078e021a */
[----:B------:R-:W-:Y:S01]  /*6f60*/  SHF.R.S32.HI R3, RZ, 0x18, R3 ;  /* 0x00000018ff037819 */ /* 0x000fe20000011403 */
[-C--:B------:R-:W-:Y:S01]  /*6f70*/  IMAD R27, R2, R40.reuse, R27 ;  /* 0x00000028021b7224 */ /* 0x080fe200078e021b */
[----:B------:R-:W-:Y:S02]  /*6f80*/  SHF.R.S32.HI R4, RZ, 0x18, R4 ;  /* 0x00000018ff047819 */ /* 0x000fe40000011404 */
[----:B------:R-:W-:Y:S01]  /*6f90*/  I2IP.S8.S32.SAT R17, R18, R17, RZ ;  /* 0x0000001112117239 */ /* 0x000fe200000014ff */
[-C--:B------:R-:W-:Y:S01]  /*6fa0*/  IMAD R28, R3, R40.reuse, R28 ;  /* 0x00000028031c7224 */ /* 0x080fe200078e021c */
[----:B------:R-:W-:Y:S01]  /*6fb0*/  I2IP.S8.S32.SAT R21, R22, R21, RZ ;  /* 0x0000001516157239 */ /* 0x000fe200000014ff */
[-C--:B------:R-:W-:Y:S01]  /*6fc0*/  IMAD R29, R4, R40.reuse, R29 ;  /* 0x00000028041d7224 */ /* 0x080fe200078e021d */
[----:B------:R-:W-:Y:S01]  /*6fd0*/  I2IP.S8.S32.SAT R16, R16, R15, R17 ;  /* 0x0000000f10107239 */ /* 0x000fe20000001411 */
[----:B------:R-:W-:Y:S01]  /*6fe0*/  IMAD R30, R5, R40, R30 ;  /* 0x00000028051e7224 */ /* 0x000fe200078e021e */
[----:B------:R-:W-:Y:S02]  /*6ff0*/  I2IP.S8.S32.SAT R17, R20, R19, R21 ;  /* 0x0000001314117239 */ /* 0x000fe40000001415 */
[----:B------:R-:W-:Y:S02]  /*7000*/  I2IP.S8.S32.SAT R18, R26, R25, RZ ;  /* 0x000000191a127239 */ /* 0x000fe400000014ff */
[----:B------:R-:W-:Y:S02]  /*7010*/  I2IP.S8.S32.SAT R19, R30, R29, RZ ;  /* 0x0000001d1e137239 */ /* 0x000fe400000014ff */
[----:B------:R-:W-:Y:S02]  /*7020*/  I2IP.S8.S32.SAT R18, R24, R23, R18 ;  /* 0x0000001718127239 */ /* 0x000fe40000001412 */
[----:B------:R-:W-:Y:S02]  /*7030*/  I2IP.S8.S32.SAT R19, R28, R27, R19 ;  /* 0x0000001b1c137239 */ /* 0x000fe40000001413 */
[----:B------:R-:W-:Y:S02]  /*7040*/  LEA R0, R82, UR44, 0x3 ;  /* 0x0000002c52007c11 */ /* 0x000fe4000f8e18ff */
[----:B------:R-:W-:Y:S01]  /*7050*/  @P6 SHF.L.U32 R2, R81, 0x1f, RZ ;  /* 0x0000001f51026819 */ /* 0x000fe200000006ff */
[----:B------:R1:W-:Y:S01]  /*7060*/  STS.128 [R89+0x4210], R16 ;  /* 0x0042101059007388 */ /* 0x0003e20000000c00 */
[----:B------:R-:W-:Y:S01]  /*7070*/  @!PT LDS RZ, [RZ] ;  /* 0x00000000fffff984 */ /* 0x000fe20000000800 */
[----:B------:R-:W-:Y:S01]  /*7080*/  @!PT LDS RZ, [RZ] ;  /* 0x00000000fffff984 */ /* 0x000fe20000000800 */
[----:B------:R-:W-:Y:S01]  /*7090*/  @!PT LDS RZ, [RZ] ;  /* 0x00000000fffff984 */ /* 0x000fe20000000800 */
[----:B------:R-:W-:Y:S01]  /*70a0*/  @!PT LDS RZ, [RZ] ;  /* 0x00000000fffff984 */ /* 0x000fe20000000800 */
[----:B------:R2:W-:Y:S07]  /*70b0*/  MEMBAR.ALL.CTA ;  /* 0x0000000000007992 */ /* 0x0005ee0000008000 */
[----:B--2---:R-:W2:Y:S02]  /*70c0*/  FENCE.VIEW.ASYNC.S ;  /* 0x00000000000073c6 */ /* 0x004ea40000000000 */
[----:B--2---:R-:W-:Y:S06]  /*70d0*/  BAR.SYNC.DEFER_BLOCKING 0x1, 0x80 ;  /* 0x0042000000007b1d */ /* 0x004fec0000010000 */
[----:B------:R-:W-:Y:S05]  /*70e0*/  @P0 BRA `(.L_x_113) ;  /* 0x0000000000280947 */ /* 0x000fea0003800000 */
[----:B------:R-:W-:Y:S01]  /*70f0*/  UIADD3 UR4, UPT, UPT, UR44, 0x4200, URZ ;  /* 0x000042002c047890 */ /* 0x000fe2000fffe0ff */
[----:B------:R-:W-:Y:S05]  /*7100*/  UMOV UR51, UR36 ;  /* 0x0000002400337c82 */ /* 0x000fea0008000000 */
[----:B------:R-:W-:Y:S01]  /*7110*/  MOV R86, UR4 ;  /* 0x0000000400567c02 */ /* 0x000fe20008000f00 */
[----:B------:R-:W-:Y:S03]  /*7120*/  UIADD3 UR4, UP0, UPT, UR62, 0x680, URZ ;  /* 0x000006803e047890 */ /* 0x000fe6000ff1e0ff */
[----:B------:R-:W-:Y:S01]  /*7130*/  R2UR UR48, R86 ;  /* 0x00000000563072ca */ /* 0x000fe200000e0000 */
[----:B------:R-:W-:Y:S11]  /*7140*/  UIADD3.X UR5, UPT, UPT, URZ, UR63, URZ, UP0, !UPT ;  /* 0x0000003fff057290 */ /* 0x000ff600087fe4ff */
[----:B------:R-:W-:Y:S01]  /*7150*/  @!UPT UIADD3 URZ, UPT, UPT, URZ, URZ, URZ ;  /* 0x000000fffffff290 */ /* 0x000fe2000fffe0ff */
[----:B------:R2:W-:Y:S01]  /*7160*/  UTMASTG.3D [UR48], [UR4] ;  /* 0x00000030040073b5 */ /* 0x0005e20008010000 */
[----:B------:R0:W-:Y:S01]  /*7170*/  UTMACMDFLUSH ;  /* 0x00000000000079b7 */ /* 0x0001e20000000000 */
[----:B--2---:R-:W-:Y:S04]  /*7180*/  DEPBAR.LE SB0, 0x1 ;  /* 0x000080400000791a */ /* 0x004fe80000000000 */
.L_x_113:
[----:B------:R-:W-:Y:S05]  /*7190*/  BSYNC.RECONVERGENT B0 ;  /* 0x0000000000007941 */ /* 0x000fea0003800200 */
.L_x_112:
[----:B------:R-:W-:Y:S06]  /*71a0*/  BAR.SYNC.DEFER_BLOCKING 0x1, 0x80 ;  /* 0x0042000000007b1d */ /* 0x000fec0000010000 */
[----:B------:R-:W2:Y:S01]  /*71b0*/  @P6 SYNCS.PHASECHK.TRANS64.TRYWAIT P0, [R0+URZ+0xa0], R2 ;  /* 0x0000a002000065a7 */ /* 0x000ea200080011ff */
[----:B------:R-:W-:Y:S01]  /*71c0*/  BSSY B1, `(.L_x_114) ;  /* 0x000001f000017945 */ /* 0x000fe20003800000 */
[----:B--2---:R-:W-:Y:S03]  /*71d0*/  @P6 SEL R53, RZ, 0x1, !P0 ;  /* 0x00000001ff356807 */ /* 0x004fe60004000000 */
[----:B------:R-:W-:Y:S05]  /*71e0*/  @!P6 BRA `(.L_x_115) ;  /* 0x000000000070e947 */ /* 0x000fea0003800000 */
[----:B------:R-:W-:Y:S01]  /*71f0*/  ISETP.NE.AND P1, PT, R54, RZ, PT ;  /* 0x000000ff3600720c */ /* 0x000fe20003f25270 */
[----:B------:R-:W-:Y:S01]  /*7200*/  BSSY B0, `(.L_x_116) ;  /* 0x0000008000007945 */ /* 0x000fe20003800000 */
[----:B------:R-:W-:Y:S11]  /*7210*/  ISETP.NE.AND P0, PT, R53, RZ, PT ;  /* 0x000000ff3500720c */ /* 0x000ff60003f05270 */
[----:B------:R-:W-:Y:S04]  /*7220*/  @P1 IMAD R4, R82, 0x1000, R60 ;  /* 0x0000100052041824 */ /* 0x000fe800078e023c */
[----:B------:R-:W-:Y:S01]  /*7230*/  @P1 IMAD.IADD R3, R55, 0x1, R4 ;  /* 0x0000000137031824 */ /* 0x000fe200078e0204 */
[----:B------:R-:W-:Y:S06]  /*7240*/  @P0 BRA `(.L_x_117) ;  /* 0x00000000000c0947 */ /* 0x000fec0003800000 */
[----:B------:R-:W-:Y:S04]  /*7250*/  SHF.L.U32 R2, R81, 0x1f, RZ ;  /* 0x0000001f51027819 */ /* 0x000fe800000006ff */
[----:B------:R-:W2:Y:S02]  /*7260*/  SYNCS.PHASECHK.TRANS64.TRYWAIT P0, [R0+URZ+0xa0], R2 ;  /* 0x0000a002000075a7 */ /* 0x000ea400080011ff */
[----:B--2---:R-:W-:Y:S05]  /*7270*/  @!P0 BRA `(.L_x_118) ;  /* 0x0000003400708947 */ /* 0x004fea0003800000 */
.L_x_117:
[----:B------:R-:W-:Y:S05]  /*7280*/  BSYNC B0 ;  /* 0x0000000000007941 */ /* 0x000fea0003800000 */
.L_x_116:
[----:B------:R-:W-:Y:S01]  /*7290*/  ISETP.NE.AND P0, PT, R54, RZ, PT ;  /* 0x000000ff3600720c */ /* 0x000fe20003f05270 */
[----:B--2---:R-:W-:Y:S02]  /*72a0*/  VIADD R2, R0, 0xc0 ;  /* 0x000000c000027836 */ /* 0x004fe40000000000 */
[----:B------:R-:W-:Y:S02]  /*72b0*/  IMAD.U32 R0, RZ, RZ, UR45 ;  /* 0x0000002dff007e24 */ /* 0x000fe4000f8e00ff */
[----:B------:R-:W-:Y:S03]  /*72c0*/  VIADD R82, R82, 0x1 ;  /* 0x0000000152527836 */ /* 0x000fe60000000000 */
[----:B------:R-:W-:Y:S05]  /*72d0*/  PRMT R0, R0, 0x654, R2 ;  /* 0x0000065400007816 */ /* 0x000fea0000000002 */
[----:B------:R2:W3:Y:S04]  /*72e0*/  @P0 LDS.128 R48, [R4+0x200] ;  /* 0x0002000004300984 */ /* 0x0004e80000000c00 */
        /* <DEDUP_REMOVED lines=11> */
[----:B--23--:R-:W-:Y:S02]  /*73a0*/  LOP3.LUT R81, R81, R0, RZ, 0x3c, !PT ;  /* 0x0000000051517212 */ /* 0x00cfe400078e3cff */
.L_x_115:
[----:B------:R-:W-:Y:S05]  /*73b0*/  BSYNC B1 ;  /* 0x0000000000017941 */ /* 0x000fea0003800000 */
.L_x_114:
[----:B------:R-:W-:Y:S05]  /*73c0*/  VIADD R0, R39, 0x40 ;  /* 0x0000004027007836 */ /* 0x000fea0000000000 */
[----:B------:R-:W-:Y:S04]  /*73d0*/  SHF.R.U32.HI R0, RZ, 0x15, R0 ;  /* 0x00000015ff007819 */ /* 0x000fe80000011600 */
[----:B------:R-:W-:Y:S11]  /*73e0*/  LOP3.LUT P0, RZ, R0, 0x3, R75, 0x48, !PT ;  /* 0x0000000300ff7812 */ /* 0x000ff6000780484b */
[----:B------:R-:W-:Y:S02]  /*73f0*/  @!UPT UIADD3 URZ, UPT, UPT, URZ, URZ, URZ ;  /* 0x000000fffffff290 */ /* 0x000fe4000fffe0ff */
[----:B------:R-:W-:Y:S05]  /*7400*/  @!P0 BRA `(.L_x_119) ;  /* 0x0000000000408947 */ /* 0x000fea0003800000 */
[----:B------:R-:W2:Y:S01]  /*7410*/  LDCU.64 UR8, c[0x4][0x78] ;  /* 0x01000f00ff0877ac */ /* 0x000ea20008000a00 */
[----:B------:R-:W-:Y:S01]  /*7420*/  MOV R3, 0x0 ;  /* 0x0000000000037802 */ /* 0x000fe20000000f00 */
[----:B------:R-:W-:Y:S02]  /*7430*/  HFMA2 R12, -RZ, RZ, 0, 5.9604644775390625e-08 ;  /* 0x00000001ff0c7431 */ /* 0x000fe400000001ff */
[----:B------:R-:W-:Y:S02]  /*7440*/  IMAD.MOV.U32 R8, RZ, RZ, 0x192 ;  /* 0x00000192ff087424 */ /* 0x000fe400078e00ff */
[----:B------:R-:W-:Y:S01]  /*7450*/  IMAD.MOV.U32 R13, RZ, RZ, RZ ;  /* 0x000000ffff0d7224 */ /* 0x000fe200078e00ff */
[----:B------:R-:W3:Y:S01]  /*7460*/  LDCU.64 UR6, c[0x4][0x80] ;  /* 0x01001000ff0677ac */ /* 0x000ee20008000a00 */
[----:B------:R-:W1:Y:S01]  /*7470*/  LDC.64 R2, c[0x4][R3] ;  /* 0x0100000003027b82 */ /* 0x000e620000000a00 */
[----:B------:R-:W5:Y:S01]  /*7480*/  LDCU.64 UR4, c[0x4][0x18] ;  /* 0x01000300ff0477ac */ /* 0x000f620008000a00 */
[----:B--2---:R-:W-:Y:S01]  /*7490*/  MOV R5, UR9 ;  /* 0x0000000900057c02 */ /* 0x004fe20008000f00 */
[----:B------:R-:W-:Y:S01]  /*74a0*/  IMAD.U32 R4, RZ, RZ, UR8 ;  /* 0x00000008ff047e24 */ /* 0x000fe2000f8e00ff */
[----:B---3--:R-:W-:Y:S01]  /*74b0*/  MOV R7, UR7 ;  /* 0x0000000700077c02 */ /* 0x008fe20008000f00 */
[----:B------:R-:W-:Y:S01]  /*74c0*/  IMAD.U32 R6, RZ, RZ, UR6 ;  /* 0x00000006ff067e24 */ /* 0x000fe2000f8e00ff */
[----:B-----5:R-:W-:Y:S01]  /*74d0*/  MOV R11, UR5 ;  /* 0x00000005000b7c02 */ /* 0x020fe20008000f00 */
[----:B------:R-:W-:Y:S02]  /*74e0*/  IMAD.U32 R10, RZ, RZ, UR4 ;  /* 0x00000004ff0a7e24 */ /* 0x000fe4000f8e00ff */
[----:B------:R-:W-:Y:S07]  /*74f0*/  LEPC R20, `(.L_x_119) ;  /* 0x000000001014794e */ /* 0x000fee0000000000 */
[----:B-1--4-:R-:W-:Y:S05]  /*7500*/  CALL.ABS.NOINC R2 ;  /* 0x0000000002007343 */ /* 0x012fea0003c00000 */
.L_x_119:
[C---:B------:R-:W-:Y:S01]  /*7510*/  SHF.L.U32 R2, R48.reuse, 0x10, RZ ;  /* 0x0000001030027819 */ /* 0x040fe200000006ff */
[----:B------:R-:W-:Y:S05]  /*7520*/  WARPSYNC.ALL ;  /* 0x0000000000007948 */ /* 0x000fea0003800000 */
[----:B------:R-:W-:Y:S01]  /*7530*/  R2UR UR4, R39 ;  /* 0x00000000270472ca */ /* 0x000fe200000e0000 */
[----:B------:R-:W-:Y:S01]  /*7540*/  BSSY.RECONVERGENT B0, `(.L_x_120) ;  /* 0x0000099000007945 */ /* 0x000fe20003800200 */
[C---:B------:R-:W-:Y:S02]  /*7550*/  PRMT R3, R48.reuse, 0x8880, RZ ;  /* 0x0000888030037816 */ /* 0x040fe400000000ff */
[----:B------:R-:W-:Y:S02]  /*7560*/  SHF.L.U32 R41, R48, 0x8, RZ ;  /* 0x0000000830297819 */ /* 0x000fe400000006ff */
[C---:B------:R-:W-:Y:S02]  /*7570*/  SHF.L.U32 R42, R49.reuse, 0x10, RZ ;  /* 0x00000010312a7819 */ /* 0x040fe400000006ff */
[----:B------:R-:W-:Y:S02]  /*7580*/  SHF.L.U32 R43, R49, 0x8, RZ ;  /* 0x00000008312b7819 */ /* 0x000fe400000006ff */
[----:B------:R-:W-:Y:S02]  /*7590*/  SHF.R.S32.HI R42, RZ, 0x18, R42 ;  /* 0x00000018ff2a7819 */ /* 0x000fe4000001142a */
[----:B------:R-:W-:Y:S01]  /*75a0*/  SHF.R.S32.HI R43, RZ, 0x18, R43 ;  /* 0x00000018ff2b7819 */ /* 0x000fe2000001142b */
[----:B-1----:R-:W-:Y:S01]  /*75b0*/  LDTM.16dp32bit_t0_t15.x32 R4, tmem[UR4+0x40] ;  /* 0x00004004000479ee */ /* 0x002fe20008a80000 */
[----:B------:R-:W1:Y:S01]  /*75c0*/  LDTM.16dp32bit_t16_t31.x32 R4, tmem[UR4+0x60] ;  /* 0x00006004000479ee */ /* 0x000e620008aa0000 */
[----:B------:R-:W-:Y:S02]  /*75d0*/  ISETP.NE.AND P0, PT, R87, RZ, PT ;  /* 0x000000ff5700720c */ /* 0x000fe40003f05270 */
        /* <DEDUP_REMOVED lines=16> */
[----:B------:R-:W-:Y:S01]  /*76e0*/  IMAD R5, R38, R9, RZ ;  /* 0x0000000926057224 */ /* 0x000fe200078e02ff */
[----:B------:R-:W-:Y:S01]  /*76f0*/  PRMT R7, R50, 0x8880, RZ ;  /* 0x0000888032077816 */ /* 0x000fe200000000ff */
[----:B------:R-:W-:Y:S01]  /*7700*/  IMAD R12, R38, R16, RZ ;  /* 0x00000010260c7224 */ /* 0x000fe200078e02ff */
[----:B------:R-:W-:Y:S01]  /*7710*/  I2IP.S8.S32.SAT R56, R2, R0, R56 ;  /* 0x0000000002387239 */ /* 0x000fe20000001438 */
[C---:B------:R-:W-:Y:S01]  /*7720*/  IMAD R9, R38.reuse, R13, RZ ;  /* 0x0000000d26097224 */ /* 0x040fe200078e02ff */
[----:B------:R-:W-:Y:S01]  /*7730*/  SHF.R.S32.HI R3, RZ, 0x18, R49 ;  /* 0x00000018ff037819 */ /* 0x000fe20000011431 */
[----:B------:R-:W-:Y:S01]  /*7740*/  IMAD R16, R38, R20, RZ ;  /* 0x0000001426107224 */ /* 0x000fe200078e02ff */
[----:B----4-:R-:W-:Y:S01]  /*7750*/  SHF.L.U32 R0, R44, 0x10, RZ ;  /* 0x000000102c007819 */ /* 0x010fe200000006ff */
[----:B------:R-:W-:Y:S01]  /*7760*/  IMAD R13, R38, R17, RZ ;  /* 0x00000011260d7224 */ /* 0x000fe200078e02ff */
[----:B------:R-:W-:Y:S01]  /*7770*/  SHF.L.U32 R2, R44, 0x8, RZ ;  /* 0x000000082c027819 */ /* 0x000fe200000006ff */
[C---:B------:R-:W-:Y:S01]  /*7780*/  IMAD R20, R38.reuse, R24, RZ ;  /* 0x0000001826147224 */ /* 0x040fe200078e02ff */
[----:B------:R-:W-:Y:S01]  /*7790*/  SHF.R.S32.HI R0, RZ, 0x18, R0 ;  /* 0x00000018ff007819 */ /* 0x000fe20000011400 */
[C---:B------:R-:W-:Y:S01]  /*77a0*/  IMAD R17, R38.reuse, R21, RZ ;  /* 0x0000001526117224 */ /* 0x040fe200078e02ff */
[----:B------:R-:W-:Y:S01]  /*77b0*/  SHF.R.S32.HI R2, RZ, 0x18, R2 ;  /* 0x00000018ff027819 */ /* 0x000fe20000011402 */
[C---:B------:R-:W-:Y:S02]  /*77c0*/  IMAD R24, R38.reuse, R28, RZ ;  /* 0x0000001c26187224 */ /* 0x040fe400078e02ff */
[C---:B------:R-:W-:Y:S02]  /*77d0*/  IMAD R6, R38.reuse, R10, RZ ;  /* 0x0000000a26067224 */ /* 0x040fe400078e02ff */
[C---:B------:R-:W-:Y:S02]  /*77e0*/  IMAD R21, R38.reuse, R25, RZ ;  /* 0x0000001926157224 */ /* 0x040fe400078e02ff */
[----:B------:R-:W-:Y:S01]  /*77f0*/  IMAD R28, R38, R32, RZ ;  /* 0x00000020261c7224 */ /* 0x000fe200078e02ff */
[----:B------:R-:W-:Y:S01]  /*7800*/  SHF.L.U32 R32, R50, 0x10, RZ ;  /* 0x0000001032207819 */ /* 0x000fe200000006ff */
[-C--:B------:R-:W-:Y:S02]  /*7810*/  IMAD R4, R41, R40.reuse, R4 ;  /* 0x0000002829047224 */ /* 0x080fe400078e0204 */
[----:B------:R-:W-:Y:S01]  /*7820*/  IMAD R25, R38, R29, RZ ;  /* 0x0000001d26197224 */ /* 0x000fe200078e02ff */
[----:B------:R-:W-:Y:S01]  /*7830*/  SHF.R.S32.HI R32, RZ, 0x18, R32 ;  /* 0x00000018ff207819 */ /* 0x000fe20000011420 */
[----:B------:R-:W-:Y:S02]  /*7840*/  IMAD R5, R42, R40, R5 ;  /* 0x000000282a057224 */ /* 0x000fe400078e0205 */
[----:B------:R-:W-:Y:S01]  /*7850*/  IMAD R29, R38, R33, RZ ;  /* 0x00000021261d7224 */ /* 0x000fe200078e02ff */
[----:B------:R-:W-:Y:S01]  /*7860*/  SHF.L.U32 R33, R50, 0x8, RZ ;  /* 0x0000000832217819 */ /* 0x000fe200000006ff */
[C---:B------:R-:W-:Y:S02]  /*7870*/  IMAD R11, R38.reuse, R11, RZ ;  /* 0x0000000b260b7224 */ /* 0x040fe400078e02ff */
[C---:B------:R-:W-:Y:S01]  /*7880*/  IMAD R10, R38.reuse, R14, RZ ;  /* 0x0000000e260a7224 */ /* 0x040fe200078e02ff */
[----:B------:R-:W-:Y:S01]  /*7890*/  SHF.R.S32.HI R33, RZ, 0x18, R33 ;  /* 0x00000018ff217819 */ /* 0x000fe20000011421 */
[----:B------:R-:W-:Y:S02]  /*78a0*/  IMAD R6, R43, R40, R6 ;  /* 0x000000282b067224 */ /* 0x000fe400078e0206 */
[C---:B------:R-:W-:Y:S02]  /*78b0*/  IMAD R14, R38.reuse, R18, RZ ;  /* 0x00000012260e7224 */ /* 0x040fe400078e02ff */
[C---:B------:R-:W-:Y:S02]  /*78c0*/  IMAD R18, R38.reuse, R22, RZ ;  /* 0x0000001626127224 */ /* 0x040fe400078e02ff */
[----:B------:R-:W-:Y:S01]  /*78d0*/  IMAD R11, R3, R40, R11 ;  /* 0x00000028030b7224 */ /* 0x000fe200078e020b */
[----:B------:R-:W-:Y:S01]  /*78e0*/  PRMT R3, R51, 0x8880, RZ ;  /* 0x0000888033037816 */ /* 0x000fe200000000ff */
[C---:B------:R-:W-:Y:S02]  /*78f0*/  IMAD R22, R38.reuse, R26, RZ ;  /* 0x0000001a26167224 */ /* 0x040fe400078e02ff */
[C---:B------:R-:W-:Y:S01]  /*7900*/  IMAD R26, R38.reuse, R30, RZ ;  /* 0x0000001e261a7224 */ /* 0x040fe200078e02ff */
[----:B------:R-:W-:Y:S01]  /*7910*/  I2IP.S8.S32.SAT R11, R11, R6, RZ ;  /* 0x000000060b0b7239 */ /* 0x000fe200000014ff */
[----:B------:R-:W-:Y:S01]  /*7920*/  IMAD R8, R7, R40, R8 ;  /* 0x0000002807087224 */ /* 0x000fe200078e0208 */
[----:B------:R-:W-:Y:S01]  /*7930*/  SHF.L.U32 R6, R51, 0x10, RZ ;  /* 0x0000001033067819 */ /* 0x000fe200000006ff */
[----:B------:R-:W-:Y:S01]  /*7940*/  IMAD R30, R38, R34, RZ ;  /* 0x00000022261e7224 */ /* 0x000fe200078e02ff */
[----:B------:R-:W-:Y:S01]  /*7950*/  SHF.R.S32.HI R34, RZ, 0x18, R50 ;  /* 0x00000018ff227819 */ /* 0x000fe20000011432 */
[----:B------:R-:W-:Y:S01]  /*7960*/  IMAD R9, R32, R40, R9 ;  /* 0x0000002820097224 */ /* 0x000fe200078e0209 */
[----:B------:R-:W-:Y:S01]  /*7970*/  SHF.R.S32.HI R6, RZ, 0x18, R6 ;  /* 0x00000018ff067819 */ /* 0x000fe20000011406 */
[----:B------:R-:W-:Y:S01]  /*7980*/  IMAD R15, R38, R15, RZ ;  /* 0x0000000f260f7224 */ /* 0x000fe200078e02ff */
[----:B------:R-:W-:Y:S01]  /*7990*/  I2IP.S8.S32.SAT R57, R5, R4, R11 ;  /* 0x0000000405397239 */ /* 0x000fe2000000140b */
[-C--:B------:R-:W-:Y:S01]  /*79a0*/  IMAD R10, R33, R40.reuse, R10 ;  /* 0x00000028210a7224 */ /* 0x080fe200078e020a */
[----:B------:R-:W-:Y:S01]  /*79b0*/  SHF.L.U32 R5, R45, 0x10, RZ ;  /* 0x000000102d057819 */ /* 0x000fe200000006ff */
[----:B------:R-:W-:Y:S01]  /*79c0*/  IMAD.SHL.U32 R7, R51, 0x100, RZ ;  /* 0x0000010033077824 */ /* 0x000fe200078e00ff */
[----:B------:R-:W-:Y:S01]  /*79d0*/  PRMT R4, R45, 0x8880, RZ ;  /* 0x000088802d047816 */ /* 0x000fe200000000ff */
[-C--:B------:R-:W-:Y:S01]  /*79e0*/  IMAD R15, R34, R40.reuse, R15 ;  /* 0x00000028220f7224 */ /* 0x080fe200078e020f */
[----:B------:R-:W-:Y:S01]  /*79f0*/  SHF.R.S32.HI R5, RZ, 0x18, R5 ;  /* 0x00000018ff057819 */ /* 0x000fe20000011405 */
[-C--:B------:R-:W-:Y:S01]  /*7a00*/  IMAD R12, R3, R40.reuse, R12 ;  /* 0x00000028030c7224 */ /* 0x080fe200078e020c */
[----:B------:R-:W-:Y:S01]  /*7a10*/  SHF.R.S32.HI R7, RZ, 0x18, R7 ;  /* 0x00000018ff077819 */ /* 0x000fe20000011407 */
[----:B------:R-:W-:Y:S01]  /*7a20*/  IMAD R13, R6, R40, R13 ;  /* 0x00000028060d7224 */ /* 0x000fe200078e020d */
[----:B------:R-:W-:Y:S01]  /*7a30*/  I2IP.S8.S32.SAT R15, R15, R10, RZ ;  /* 0x0000000a0f0f7239 */ /* 0x000fe200000014ff */
[----:B------:R-:W-:Y:S01]  /*7a40*/  IMAD R19, R38, R19, RZ ;  /* 0x0000001326137224 */ /* 0x000fe200078e02ff */
[----:B------:R-:W-:Y:S01]  /*7a50*/  SHF.R.S32.HI R10, RZ, 0x18, R51 ;  /* 0x00000018ff0a7819 */ /* 0x000fe20000011433 */
[----:B------:R-:W-:Y:S01]  /*7a60*/  IMAD R14, R7, R40, R14 ;  /* 0x00000028070e7224 */ /* 0x000fe200078e020e */
[----:B------:R-:W-:Y:S01]  /*7a70*/  PRMT R3, R44, 0x8880, RZ ;  /* 0x000088802c037816 */ /* 0x000fe200000000ff */
[----:B------:R-:W-:Y:S01]  /*7a80*/  IMAD R23, R38, R23, RZ ;  /* 0x0000001726177224 */ /* 0x000fe200078e02ff */
[----:B------:R-:W-:Y:S01]  /*7a90*/  I2IP.S8.S32.SAT R58, R9, R8, R15 ;  /* 0x00000008093a7239 */ /* 0x000fe2000000140f */
[-C--:B------:R-:W-:Y:S02]  /*7aa0*/  IMAD R19, R10, R40.reuse, R19 ;  /* 0x000000280a137224 */ /* 0x080fe400078e0213 */
[-C--:B------:R-:W-:Y:S01]  /*7ab0*/  IMAD R16, R3, R40.reuse, R16 ;  /* 0x0000002803107224 */ /* 0x080fe200078e0210 */
[----:B------:R-:W-:Y:S01]  /*7ac0*/  SHF.R.S32.HI R3, RZ, 0x18, R44 ;  /* 0x00000018ff037819 */ /* 0x000fe2000001142c */
[----:B------:R-:W-:Y:S01]  /*7ad0*/  IMAD R17, R0, R40, R17 ;  /* 0x0000002800117224 */ /* 0x000fe200078e0211 */
[----:B------:R-:W-:Y:S01]  /*7ae0*/  I2IP.S8.S32.SAT R14, R19, R14, RZ ;  /* 0x0000000e130e7239 */ /* 0x000fe200000014ff */
[----:B------:R-:W-:Y:S02]  /*7af0*/  IMAD.SHL.U32 R0, R45, 0x100, RZ ;  /* 0x000001002d007824 */ /* 0x000fe400078e00ff */
[-C--:B------:R-:W-:Y:S01]  /*7b00*/  IMAD R18, R2, R40.reuse, R18 ;  /* 0x0000002802127224 */ /* 0x080fe200078e0212 */
[----:B------:R-:W-:Y:S01]  /*7b10*/  SHF.R.S32.HI R2, RZ, 0x18, R45 ;  /* 0x00000018ff027819 */ /* 0x000fe2000001142d */
[-C--:B------:R-:W-:Y:S01]  /*7b20*/  IMAD R23, R3, R40.reuse, R23 ;  /* 0x0000002803177224 */ /* 0x080fe200078e0217 */
[----:B------:R-:W-:Y:S01]  /*7b30*/  SHF.R.S32.HI R0, RZ, 0x18, R0 ;  /* 0x00000018ff007819 */ /* 0x000fe20000011400 */
[-C--:B------:R-:W-:Y:S01]  /*7b40*/  IMAD R20, R4, R40.reuse, R20 ;  /* 0x0000002804147224 */ /* 0x080fe200078e0214 */
[C---:B------:R-:W-:Y:S01]  /*7b50*/  SHF.L.U32 R4, R46.reuse, 0x10, RZ ;  /* 0x000000102e047819 */ /* 0x040fe200000006ff */
[-C--:B------:R-:W-:Y:S01]  /*7b60*/  IMAD R21, R5, R40.reuse, R21 ;  /* 0x0000002805157224 */ /* 0x080fe200078e0215 */
[----:B------:R-:W-:Y:S01]  /*7b70*/  PRMT R3, R46, 0x8880, RZ ;  /* 0x000088802e037816 */ /* 0x000fe200000000ff */
[----:B------:R-:W-:Y:S01]  /*7b80*/  IMAD R27, R38, R27, RZ ;  /* 0x0000001b261b7224 */ /* 0x000fe200078e02ff */
[----:B------:R-:W-:Y:S01]  /*7b90*/  SHF.L.U32 R5, R46, 0x8, RZ ;  /* 0x000000082e057819 */ /* 0x000fe200000006ff */
[-C--:B------:R-:W-:Y:S01]  /*7ba0*/  IMAD R22, R0, R40.reuse, R22 ;  /* 0x0000002800167224 */ /* 0x080fe200078e0216 */
[----:B------:R-:W-:Y:S01]  /*7bb0*/  SHF.R.S32.HI R4, RZ, 0x18, R4 ;  /* 0x00000018ff047819 */ /* 0x000fe20000011404 */
[-C--:B------:R-:W-:Y:S01]  /*7bc0*/  IMAD R27, R2, R40.reuse, R27 ;  /* 0x00000028021b7224 */ /* 0x080fe200078e021b */
[----:B------:R-:W-:Y:S01]  /*7bd0*/  SHF.R.S32.HI R5, RZ, 0x18, R5 ;  /* 0x00000018ff057819 */ /* 0x000fe20000011405 */
[-C--:B------:R-:W-:Y:S01]  /*7be0*/  IMAD R24, R3, R40.reuse, R24 ;  /* 0x0000002803187224 */ /* 0x080fe200078e0218 */
[C---:B------:R-:W-:Y:S01]  /*7bf0*/  SHF.L.U32 R3, R47.reuse, 0x10, RZ ;  /* 0x000000102f037819 */ /* 0x040fe200000006ff */
[-C--:B------:R-:W-:Y:S01]  /*7c00*/  IMAD R25, R4, R40.reuse, R25 ;  /* 0x0000002804197224 */ /* 0x080fe200078e0219 */
[----:B------:R-:W-:Y:S01]  /*7c10*/  SHF.R.S32.HI R0, RZ, 0x18, R46 ;  /* 0x00000018ff007819 */ /* 0x000fe2000001142e */
[----:B------:R-:W-:Y:S01]  /*7c20*/  IMAD R31, R38, R31, RZ ;  /* 0x0000001f261f7224 */ /* 0x000fe200078e02ff */
[----:B------:R-:W-:Y:S01]  /*7c30*/  PRMT R2, R47, 0x8880, RZ ;  /* 0x000088802f027816 */ /* 0x000fe200000000ff */
[-C--:B------:R-:W-:Y:S01]  /*7c40*/  IMAD R26, R5, R40.reuse, R26 ;  /* 0x00000028051a7224 */ /* 0x080fe200078e021a */
[----:B------:R-:W-:Y:S01]  /*7c50*/  SHF.L.U32 R4, R47, 0x8, RZ ;  /* 0x000000082f047819 */ /* 0x000fe200000006ff */
[-C--:B------:R-:W-:Y:S01]  /*7c60*/  IMAD R31, R0, R40.reuse, R31 ;  /* 0x00000028001f7224 */ /* 0x080fe200078e021f */
[----:B------:R-:W-:Y:S01]  /*7c70*/  SHF.R.S32.HI R3, RZ, 0x18, R3 ;  /* 0x00000018ff037819 */ /* 0x000fe20000011403 */
[-C--:B------:R-:W-:Y:S01]  /*7c80*/  IMAD R28, R2, R40.reuse, R28 ;  /* 0x00000028021c7224 */ /* 0x080fe200078e021c */
[----:B------:R-:W-:Y:S01]  /*7c90*/  SHF.R.S32.HI R4, RZ, 0x18, R4 ;  /* 0x00000018ff047819 */ /* 0x000fe20000011404 */
[----:B------:R-:W-:Y:S01]  /*7ca0*/  IMAD R35, R38, R35, RZ ;  /* 0x0000002326237224 */ /* 0x000fe200078e02ff */
[----:B------:R-:W-:Y:S01]  /*7cb0*/  SHF.R.S32.HI R5, RZ, 0x18, R47 ;  /* 0x00000018ff057819 */ /* 0x000fe2000001142f */
[----:B------:R-:W-:Y:S01]  /*7cc0*/  IMAD R29, R3, R40, R29 ;  /* 0x00000028031d7224 */ /* 0x000fe200078e021d */
[----:B------:R-:W-:Y:S01]  /*7cd0*/  I2IP.S8.S32.SAT R59, R13, R12, R14 ;  /* 0x0000000c0d3b7239 */ /* 0x000fe2000000140e */
[----:B------:R-:W-:Y:S01]  /*7ce0*/  IMAD R30, R4, R40, R30 ;  /* 0x00000028041e7224 */ /* 0x000fe200078e021e */
[----:B------:R-:W-:Y:S01]  /*7cf0*/  I2IP.S8.S32.SAT R18, R23, R18, RZ ;  /* 0x0000001217127239 */ /* 0x000fe200000014ff */
[----:B------:R-:W-:Y:S01]  /*7d00*/  IMAD R35, R5, R40, R35 ;  /* 0x0000002805237224 */ /* 0x000fe200078e0223 */
[----:B------:R-:W-:Y:S01]  /*7d10*/  I2IP.S8.S32.SAT R22, R27, R22, RZ ;  /* 0x000000161b167239 */ /* 0x000fe200000014ff */
[----:B------:R1:W-:Y:S01]  /*7d20*/  STS.128 [R69+UR44+0x5200], R56 ;  /* 0x0052003845007988 */ /* 0x0003e20008000c2c */
[----:B------:R-:W-:Y:S02]  /*7d30*/  I2IP.S8.S32.SAT R26, R31, R26, RZ ;  /* 0x0000001a1f1a7239 */ /* 0x000fe400000014ff */
[----:B------:R-:W-:Y:S02]  /*7d40*/  I2IP.S8.S32.SAT R19, R35, R30, RZ ;  /* 0x0000001e23137239 */ /* 0x000fe400000014ff */
[----:B------:R-:W-:Y:S02]  /*7d50*/  I2IP.S8.S32.SAT R16, R17, R16, R18 ;  /* 0x0000001011107239 */ /* 0x000fe40000001412 */
[----:B------:R-:W-:Y:S02]  /*7d60*/  I2IP.S8.S32.SAT R17, R21, R20, R22 ;  /* 0x0000001415117239 */ /* 0x000fe40000001416 */
        /* <DEDUP_REMOVED lines=13> */
[----:B------:R-:W-:Y:S02]  /*7e40*/  UIADD3 UR4, UP0, UPT, UR62, 0x680, URZ ;  /* 0x000006803e047890 */ /* 0x000fe4000ff1e0ff */
[----:B------:R-:W-:Y:S02]  /*7e50*/  UIADD3 UR9, UPT, UPT, UR49, 0x40, URZ ;  /* 0x0000004031097890 */ /* 0x000fe4000fffe0ff */
[----:B------:R-:W-:Y:S02]  /*7e60*/  UIADD3 UR8, UPT, UPT, UR44, 0x5200, URZ ;  /* 0x000052002c087890 */ /* 0x000fe4000fffe0ff */
[----:B------:R-:W-:Y:S01]  /*7e70*/  UIADD3.X UR5, UPT, UPT, URZ, UR63, URZ, UP0, !UPT ;  /* 0x0000003fff057290 */ /* 0x000fe200087fe4ff */
[----:B------:R-:W-:Y:S01]  /*7e80*/  UMOV UR10, UR50 ;  /* 0x00000032000a7c82 */ /* 0x000fe20008000000 */
[----:B------:R-:W-:Y:S07]  /*7e90*/  UMOV UR11, UR36 ;  /* 0x00000024000b7c82 */ /* 0x000fee0008000000 */
[----:B------:R2:W-:Y:S01]  /*7ea0*/  UTMASTG.3D [UR8], [UR4] ;  /* 0x00000008040073b5 */ /* 0x0005e20008010000 */
[----:B------:R0:W-:Y:S01]  /*7eb0*/  UTMACMDFLUSH ;  /* 0x00000000000079b7 */ /* 0x0001e20000000000 */
[----:B--2---:R-:W-:Y:S04]  /*7ec0*/  DEPBAR.LE SB0, 0x1 ;  /* 0x000080400000791a */ /* 0x004fe80000000000 */
.L_x_121:
[----:B------:R-:W-:Y:S05]  /*7ed0*/  BSYNC.RECONVERGENT B0 ;  /* 0x0000000000007941 */ /* 0x000fea0003800200 */
.L_x_120:
        /* <DEDUP_REMOVED lines=14> */
.L_x_125:
[----:B------:R-:W-:Y:S05]  /*7fc0*/  BSYNC B0 ;  /* 0x0000000000007941 */ /* 0x000fea0003800000 */
.L_x_124:
[----:B------:R-:W-:Y:S01]  /*7fd0*/  ISETP.NE.AND P0, PT, R54, RZ, PT ;  /* 0x000000ff3600720c */ /* 0x000fe20003f05270 */
[----:B------:R-:W-:Y:S11]  /*7fe0*/  VIADD R82, R82, 0x1 ;  /* 0x0000000152527836 */ /* 0x000ff60000000000 */
[----:B------:R-:W-:Y:S01]  /*7ff0*/  @!UPT UIADD3 URZ, UPT, UPT, URZ, URZ, URZ ;  /* 0x000000fffffff290 */ /* 0x000fe2000fffe0ff */
[----:B------:R3:W4:Y:S04]  /*8000*/  @P0 LDS.128 R44, [R2+0x210] ;  /* 0x00021000022c0984 */ /* 0x0007280000000c00 */
[----:B------:R1:W1:Y:S01]  /*8010*/  @P0 LDS.128 R48, [R3+0x200] ;  /* 0x0002000003300984 */ /* 0x0002620000000c00 */
        /* <DEDUP_REMOVED lines=8> */
[----:B---3--:R-:W-:Y:S02]  /*80a0*/  VIADD R2, R0, 0xc0 ;  /* 0x000000c000027836 */ /* 0x008fe40000000000 */
[----:B--2---:R-:W-:Y:S05]  /*80b0*/  IMAD.U32 R0, RZ, RZ, UR45 ;  /* 0x0000002dff007e24 */ /* 0x004fea000f8e00ff */
[----:B------:R-:W-:Y:S04]  /*80c0*/  PRMT R0, R0, 0x654, R2 ;  /* 0x0000065400007816 */ /* 0x000fe80000000002 */
[----:B-----5:R2:W-:Y:S02]  /*80d0*/  SYNCS.ARRIVE.TRANS64.RED.A1T0 RZ, [R0+URZ], RZ ;  /* 0x000000ff00ff79a7 */ /* 0x0205e400081004ff */
[----:B--2---:R-:W-:Y:S04]  /*80e0*/  SEL R0, RZ, 0x1, P0 ;  /* 0x00000001ff007807 */ /* 0x004fe80000000000 */
[----:B-1--4-:R-:W-:Y:S02]  /*80f0*/  LOP3.LUT R81, R81, R0, RZ, 0x3c, !PT ;  /* 0x0000000051517212 */ /* 0x012fe400078e3cff */
.L_x_123:
[----:B------:R-:W-:Y:S05]  /*8100*/  BSYNC B1 ;  /* 0x0000000000017941 */ /* 0x000fea0003800000 */
.L_x_122:
        /* <DEDUP_REMOVED lines=21> */
.L_x_127:
        /* <DEDUP_REMOVED lines=36> */
[----:B------:R-:W-:Y:S01]  /*84a0*/  SHF.L.U32 R0, R44, 0x10, RZ ;  /* 0x000000102c007819 */ /* 0x000fe200000006ff */
        /* <DEDUP_REMOVED lines=110> */
[----:B------:R-:W-:Y:S02]  /*8b90*/  UIADD3 UR4, UPT, UPT, UR44, 0x4200, URZ ;  /* 0x000042002c047890 */ /* 0x000fe4000fffe0ff */
[----:B------:R-:W-:Y:S01]  /*8ba0*/  UIADD3 UR9, UPT, UPT, UR49, 0x80, URZ ;  /* 0x0000008031097890 */ /* 0x000fe2000fffe0ff */
[----:B------:R-:W-:Y:S01]  /*8bb0*/  UMOV UR10, UR50 ;  /* 0x00000032000a7c82 */ /* 0x000fe20008000000 */
[----:B------:R-:W-:Y:S02]  /*8bc0*/  UMOV UR11, UR36 ;  /* 0x00000024000b7c82 */ /* 0x000fe40008000000 */
        /* <DEDUP_REMOVED lines=8> */
.L_x_129:
[----:B------:R-:W-:Y:S05]  /*8c50*/  BSYNC.RECONVERGENT B0 ;  /* 0x0000000000007941 */ /* 0x000fea0003800200 */
.L_x_128:
        /* <DEDUP_REMOVED lines=14> */
.L_x_133:
[----:B------:R-:W-:Y:S05]  /*8d40*/  BSYNC B0 ;  /* 0x0000000000007941 */ /* 0x000fea0003800000 */
.L_x_132:
        /* <DEDUP_REMOVED lines=18> */
.L_x_131:
[----:B------:R-:W-:Y:S05]  /*8e70*/  BSYNC B1 ;  /* 0x0000000000017941 */ /* 0x000fea0003800000 */
.L_x_130:
        /* <DEDUP_REMOVED lines=21> */
.L_x_135:
[----:B------:R-:W-:Y:S01]  /*8fd0*/  ISETP.NE.AND P0, PT, R87, RZ, PT ;  /* 0x000000ff5700720c */ /* 0x000fe20003f05270 */
[----:B------:R-:W-:Y:S05]  /*8fe0*/  WARPSYNC.ALL ;  /* 0x0000000000007948 */ /* 0x000fea0003800000 */
[----:B------:R-:W-:Y:S01]  /*8ff0*/  IMAD.SHL.U32 R66, R49, 0x100, RZ ;  /* 0x0000010031427824 */ /* 0x000fe200078e00ff */
[----:B------:R-:W-:Y:S01]  /*9000*/  R2UR UR4, R39 ;  /* 0x00000000270472ca */ /* 0x000fe200000e0000 */
[----:B------:R-:W-:Y:S01]  /*9010*/  IMAD.SHL.U32 R60, R51, 0x100, RZ ;  /* 0x00000100333c7824 */ /* 0x000fe200078e00ff */
[C---:B------:R-:W-:Y:S01]  /*9020*/  SHF.L.U32 R2, R48.reuse, 0x10, RZ ;  /* 0x0000001030027819 */ /* 0x040fe200000006ff */
[----:B----4-:R-:W-:Y:S01]  /*9030*/  IMAD.SHL.U32 R54, R45, 0x100, RZ ;  /* 0x000001002d367824 */ /* 0x010fe200078e00ff */
[C---:B------:R-:W-:Y:S01]  /*9040*/  PRMT R0, R48.reuse, 0x8880, RZ ;  /* 0x0000888030007816 */ /* 0x040fe200000000ff */
[----:B------:R-:W-:Y:S01]  /*9050*/  BSSY.RECONVERGENT B0, `(.L_x_136) ;  /* 0x000009e000007945 */ /* 0x000fe20003800200 */
[----:B------:R-:W-:Y:S02]  /*9060*/  SHF.L.U32 R3, R48, 0x8, RZ ;  /* 0x0000000830037819 */ /* 0x000fe400000006ff */
[----:B------:R-:W-:Y:S02]  /*9070*/  SHF.R.S32.HI R2, RZ, 0x18, R2 ;  /* 0x00000018ff027819 */ /* 0x000fe40000011402 */
[----:B------:R-:W-:Y:S02]  /*9080*/  PRMT R68, R49, 0x8880, RZ ;  /* 0x0000888031447816 */ /* 0x000fe400000000ff */
[----:B------:R-:W-:Y:S01]  /*9090*/  SHF.R.S32.HI R3, RZ, 0x18, R3 ;  /* 0x00000018ff037819 */ /* 0x000fe20000011403 */
[----:B-1----:R-:W-:Y:S01]  /*90a0*/  LDTM.16dp32bit_t0_t15.x32 R4, tmem[UR4+0xc0] ;  /* 0x0000c004000479ee */ /* 0x002fe20008a80000 */
[----:B------:R-:W1:Y:S01]  /*90b0*/  LDTM.16dp32bit_t16_t31.x32 R4, tmem[UR4+0xe0] ;  /* 0x0000e004000479ee */ /* 0x000e620008aa0000 */
[----:B------:R-:W-:Y:S01]  /*90c0*/  NOP ;  /* 0x0000000000007918 */ /* 0x000fe20000000000 */
[----:B------:R-:W-:Y:S02]  /*90d0*/  SHF.L.U32 R63, R50, 0x8, RZ ;  /* 0x00000008323f7819 */ /* 0x000fe400000006ff */
[C---:B------:R-:W-:Y:S02]  /*90e0*/  PRMT R62, R51.reuse, 0x8880, RZ ;  /* 0x00008880333e7816 */ /* 0x040fe400000000ff */
[----:B------:R-:W-:Y:S02]  /*90f0*/  SHF.L.U32 R61, R51, 0x10, RZ ;  /* 0x00000010333d7819 */ /* 0x000fe400000006ff */
[----:B------:R-:W-:Y:S02]  /*9100*/  R2UR UR5, R52 ;  /* 0x00000000340572ca */ /* 0x000fe400000e0000 */
[----:B------:R-:W-:Y:S01]  /*9110*/  SHF.R.S32.HI R39, RZ, 0x18, R48 ;  /* 0x00000018ff277819 */ /* 0x000fe20000011430 */
[----:B------:R-:W-:Y:S01]  /*9120*/  IMAD.SHL.U32 R48, R47, 0x100, RZ ;  /* 0x000001002f307824 */ /* 0x000fe200078e00ff */
[----:B------:R-:W-:Y:S02]  /*9130*/  SHF.L.U32 R67, R49, 0x10, RZ ;  /* 0x0000001031437819 */ /* 0x000fe400000006ff */
[C---:B------:R-:W-:Y:S02]  /*9140*/  PRMT R65, R50.reuse, 0x8880, RZ ;  /* 0x0000888032417816 */ /* 0x040fe400000000ff */
[----:B------:R-:W-:Y:S02]  /*9150*/  SHF.R.S32.HI R41, RZ, 0x18, R49 ;  /* 0x00000018ff297819 */ /* 0x000fe40000011431 */
[----:B------:R-:W-:Y:S02]  /*9160*/  SHF.L.U32 R64, R50, 0x10, RZ ;  /* 0x0000001032407819 */ /* 0x000fe400000006ff */
[----:B------:R-:W-:Y:S01]  /*9170*/  SHF.R.S32.HI R42, RZ, 0x18, R50 ;  /* 0x00000018ff2a7819 */ /* 0x000fe20000011432 */
[----:B------:R-:W-:Y:S01]  /*9180*/  UIADD3 UR4, UPT, UPT, UR5, 0x130, URZ ;  /* 0x0000013005047890 */ /* 0x000fe2000fffe0ff */
[----:B------:R-:W-:Y:S01]  /*9190*/  PRMT R59, R44, 0x8880, RZ ;  /* 0x000088802c3b7816 */ /* 0x000fe200000000ff */
[C---:B-1----:R-:W-:Y:S02]  /*91a0*/  IMAD R4, R38.reuse, R4, RZ ;  /* 0x0000000426047224 */ /* 0x042fe400078e02ff */
[----:B------:R-:W-:Y:S01]  /*91b0*/  UPRMT UR4, UR45, 0x654, UR4 ;  /* 0x000006542d047896 */ /* 0x000fe20008000004 */
[C---:B------:R-:W-:Y:S01]  /*91c0*/  IMAD R5, R38.reuse, R5, RZ ;  /* 0x0000000526057224 */ /* 0x040fe200078e02ff */
[----:B------:R-:W-:Y:S01]  /*91d0*/  SHF.R.S32.HI R43, RZ, 0x18, R51 ;  /* 0x00000018ff2b7819 */ /* 0x000fe20000011433 */
[----:B------:R-:W-:Y:S01]  /*91e0*/  IMAD R6, R38, R6, RZ ;  /* 0x0000000626067224 */ /* 0x000fe200078e02ff */
[----:B------:R-:W-:Y:S01]  /*91f0*/  SHF.L.U32 R51, R46, 0x8, RZ ;  /* 0x000000082e337819 */ /* 0x000fe200000006ff */
[----:B------:R-:W-:Y:S01]  /*9200*/  IMAD R4, R0, R40, R4 ;  /* 0x0000002800047224 */ /* 0x000fe200078e0204 */
[----:B------:R-:W-:Y:S01]  /*9210*/  MOV R0, R68 ;  /* 0x0000004400007202 */ /* 0x000fe20000000f00 */
[----:B------:R-:W-:Y:S01]  /*9220*/  IMAD R7, R38, R7, RZ ;  /* 0x0000000726077224 */ /* 0x000fe200078e02ff */
[----:B------:R-:W-:Y:S01]  /*9230*/  SHF.L.U32 R58, R44, 0x10, RZ ;  /* 0x000000102c3a7819 */ /* 0x000fe200000006ff */
[-C--:B------:R-:W-:Y:S01]  /*9240*/  IMAD R5, R2, R40.reuse, R5 ;  /* 0x0000002802057224 */ /* 0x080fe200078e0205 */
[----:B------:R-:W-:Y:S01]  /*9250*/  SYNCS.ARRIVE.TRANS64.RED.A1T0 RZ, [UR4], RZ ;  /* 0x000000ffffff79a7 */ /* 0x000fe20008100404 */
[----:B------:R-:W-:Y:S01]  /*9260*/  IMAD R6, R3, R40, R6 ;  /* 0x0000002803067224 */ /* 0x000fe200078e0206 */
[----:B------:R-:W-:Y:S01]  /*9270*/  SHF.R.S32.HI R2, RZ, 0x18, R67 ;  /* 0x00000018ff027819 */ /* 0x000fe20000011443 */
[C---:B------:R-:W-:Y:S01]  /*9280*/  IMAD R8, R38.reuse, R8, RZ ;  /* 0x0000000826087224 */ /* 0x040fe200078e02ff */
[----:B------:R-:W-:Y:S01]  /*9290*/  SHF.R.S32.HI R3, RZ, 0x18, R66 ;  /* 0x00000018ff037819 */ /* 0x000fe20000011442 */
[-C--:B------:R-:W-:Y:S01]  /*92a0*/  IMAD R7, R39, R40.reuse, R7 ;  /* 0x0000002827077224 */ /* 0x080fe200078e0207 */
[----:B------:R-:W-:Y:S01]  /*92b0*/  MOV R39, R65 ;  /* 0x0000004100277202 */ /* 0x000fe20000000f00 */
[----:B------:R-:W-:Y:S01]  /*92c0*/  IMAD R9, R38, R9, RZ ;  /* 0x0000000926097224 */ /* 0x000fe200078e02ff */
[C---:B------:R-:W-:Y:S01]  /*92d0*/  PRMT R56, R45.reuse, 0x8880, RZ ;  /* 0x000088802d387816 */ /* 0x040fe200000000ff */
[----:B------:R-:W-:Y:S01]  /*92e0*/  IMAD R8, R0, R40, R8 ;  /* 0x0000002800087224 */ /* 0x000fe200078e0208 */
[----:B------:R-:W-:Y:S01]  /*92f0*/  SHF.L.U32 R55, R45, 0x10, RZ ;  /* 0x000000102d377819 */ /* 0x000fe200000006ff */
[----:B------:R-:W-:Y:S01]  /*9300*/  IMAD R10, R38, R10, RZ ;  /* 0x0000000a260a7224 */ /* 0x000fe200078e02ff */
[----:B------:R-:W-:Y:S01]  /*9310*/  PRMT R53, R46, 0x8880, RZ ;  /* 0x000088802e357816 */ /* 0x000fe200000000ff */
[----:B------:R-:W-:Y:S01]  /*9320*/  IMAD R9, R2, R40, R9 ;  /* 0x0000002802097224 */ /* 0x000fe200078e0209 */
[----:B------:R-:W-:Y:S01]  /*9330*/  SHF.R.S32.HI R45, RZ, 0x18, R45 ;  /* 0x00000018ff2d7819 */ /* 0x000fe2000001142d */
[----:B------:R-:W-:Y:S01]  /*9340*/  IMAD R0, R38, R20, RZ ;  /* 0x0000001426007224 */ /* 0x000fe200078e02ff */
[----:B------:R-:W-:Y:S01]  /*9350*/  SHF.L.U32 R52, R46, 0x10, RZ ;  /* 0x000000102e347819 */ /* 0x000fe200000006ff */
[C---:B------:R-:W-:Y:S01]  /*9360*/  IMAD R11, R38.reuse, R11, RZ ;  /* 0x0000000b260b7224 */ /* 0x040fe200078e02ff */
[C---:B------:R-:W-:Y:S01]  /*9370*/  PRMT R50, R47.reuse, 0x8880, RZ ;  /* 0x000088802f327816 */ /* 0x040fe200000000ff */
[C---:B------:R-:W-:Y:S01]  /*9380*/  IMAD R2, R38.reuse, R21, RZ ;  /* 0x0000001526027224 */ /* 0x040fe200078e02ff */
[----:B------:R-:W-:Y:S01]  /*9390*/  SHF.R.S32.HI R46, RZ, 0x18, R46 ;  /* 0x00000018ff2e7819 */ /* 0x000fe2000001142e */
[C---:B------:R-:W-:Y:S01]  /*93a0*/  IMAD R20, R38.reuse, R24, RZ ;  /* 0x0000001826147224 */ /* 0x040fe200078e02ff */
[----:B------:R-:W-:Y:S01]  /*93b0*/  SHF.L.U32 R49, R47, 0x10, RZ ;  /* 0x000000102f317819 */ /* 0x000fe200000006ff */
[C---:B------:R-:W-:Y:S01]  /*93c0*/  IMAD R21, R38.reuse, R25, RZ ;  /* 0x0000001926157224 */ /* 0x040fe200078e02ff */
[----:B------:R-:W-:Y:S01]  /*93d0*/  SHF.R.S32.HI R47, RZ, 0x18, R47 ;  /* 0x00000018ff2f7819 */ /* 0x000fe2000001142f */
[----:B------:R-:W-:Y:S01]  /*93e0*/  IMAD R24, R38, R28, RZ ;  /* 0x0000001c26187224 */ /* 0x000fe200078e02ff */
[----:B------:R-:W-:Y:S01]  /*93f0*/  SHF.L.U32 R57, R44, 0x8, RZ ;  /* 0x000000082c397819 */ /* 0x000fe200000006ff */
[----:B------:R-:W-:Y:S01]  /*9400*/  IMAD R10, R3, R40, R10 ;  /* 0x00000028030a7224 */ /* 0x000fe200078e020a */
[----:B------:R-:W-:Y:S01]  /*9410*/  SHF.R.S32.HI R44, RZ, 0x18, R44 ;  /* 0x00000018ff2c7819 */ /* 0x000fe2000001142c */
[----:B------:R-:W-:Y:S01]  /*9420*/  IMAD R12, R38, R12, RZ ;  /* 0x0000000c260c7224 */ /* 0x000fe200078e02ff */
[----:B------:R-:W-:Y:S01]  /*9430*/  IADD3 R36, PT, PT, R36, 0x1, RZ ;  /* 0x0000000124247810 */ /* 0x000fe20007ffe0ff */
[C---:B------:R-:W-:Y:S02]  /*9440*/  IMAD R25, R38.reuse, R29, RZ ;  /* 0x0000001d26197224 */ /* 0x040fe400078e02ff */
[C---:B------:R-:W-:Y:S01]  /*9450*/  IMAD R28, R38.reuse, R32, RZ ;  /* 0x00000020261c7224 */ /* 0x040fe200078e02ff */
[----:B------:R-:W-:Y:S01]  /*9460*/  SHF.R.S32.HI R32, RZ, 0x18, R64 ;  /* 0x00000018ff207819 */ /* 0x000fe20000011440 */
[C---:B------:R-:W-:Y:S01]  /*9470*/  IMAD R29, R38.reuse, R33, RZ ;  /* 0x00000021261d7224 */ /* 0x040fe200078e02ff */
[----:B------:R-:W-:Y:S01]  /*9480*/  I2IP.S8.S32.SAT R33, R7, R6, RZ ;  /* 0x0000000607217239 */ /* 0x000fe200000014ff */
[----:B------:R-:W-:Y:S01]  /*9490*/  IMAD R11, R41, R40, R11 ;  /* 0x00000028290b7224 */ /* 0x000fe200078e020b */
[----:B------:R-:W-:Y:S01]  /*94a0*/  SHF.R.S32.HI R6, RZ, 0x18, R63 ;  /* 0x00000018ff067819 */ /* 0x000fe2000001143f */
[C---:B------:R-:W-:Y:S01]  /*94b0*/  IMAD R13, R38.reuse, R13, RZ ;  /* 0x0000000d260d7224 */ /* 0x040fe200078e02ff */
[----:B------:R-:W-:Y:S01]  /*94c0*/  MOV R7, R62 ;  /* 0x0000003e00077202 */ /* 0x000fe20000000f00 */
[C---:B------:R-:W-:Y:S02]  /*94d0*/  IMAD R14, R38.reuse, R14, RZ ;  /* 0x0000000e260e7224 */ /* 0x040fe400078e02ff */
[C---:B------:R-:W-:Y:S02]  /*94e0*/  IMAD R3, R38.reuse, R22, RZ ;  /* 0x0000001626037224 */ /* 0x040fe400078e02ff */
[----:B------:R-:W-:Y:S02]  /*94f0*/  IMAD R12, R39, R40, R12 ;  /* 0x00000028270c7224 */ /* 0x000fe400078e020c */
[C---:B------:R-:W-:Y:S02]  /*9500*/  IMAD R22, R38.reuse, R26, RZ ;  /* 0x0000001a26167224 */ /* 0x040fe400078e02ff */
[C---:B------:R-:W-:Y:S02]  /*9510*/  IMAD R15, R38.reuse, R15, RZ ;  /* 0x0000000f260f7224 */ /* 0x040fe400078e02ff */
[----:B------:R-:W-:Y:S02]  /*9520*/  IMAD R26, R38, R30, RZ ;  /* 0x0000001e261a7224 */ /* 0x000fe400078e02ff */
[----:B------:R-:W-:Y:S02]  /*9530*/  IMAD R13, R32, R40, R13 ;  /* 0x00000028200d7224 */ /* 0x000fe400078e020d */
[C---:B------:R-:W-:Y:S01]  /*9540*/  IMAD R30, R38.reuse, R34, RZ ;  /* 0x00000022261e7224 */ /* 0x040fe200078e02ff */
[----:B------:R-:W-:Y:S01]  /*9550*/  I2IP.S8.S32.SAT R34, R11, R10, RZ ;  /* 0x0000000a0b227239 */ /* 0x000fe200000014ff */
[----:B------:R-:W-:Y:S01]  /*9560*/  IMAD R16, R38, R16, RZ ;  /* 0x0000001026107224 */ /* 0x000fe200078e02ff */
[----:B------:R-:W-:Y:S01]  /*9570*/  SHF.R.S32.HI R10, RZ, 0x18, R61 ;  /* 0x00000018ff0a7819 */ /* 0x000fe2000001143d */
[----:B------:R-:W-:Y:S01]  /*9580*/  IMAD R14, R6, R40, R14 ;  /* 0x00000028060e7224 */ /* 0x000fe200078e020e */
[----:B------:R-:W-:Y:S01]  /*9590*/  I2IP.S8.S32.SAT R61, R9, R8, R34 ;  /* 0x00000008093d7239 */ /* 0x000fe20000001422 */
[----:B------:R-:W-:Y:S01]  /*95a0*/  IMAD R17, R38, R17, RZ ;  /* 0x0000001126117224 */ /* 0x000fe200078e02ff */
[----:B------:R-:W-:Y:S01]  /*95b0*/  SHF.R.S32.HI R11, RZ, 0x18, R60 ;  /* 0x00000018ff0b7819 */ /* 0x000fe2000001143c */
[----:B------:R-:W-:Y:S01]  /*95c0*/  IMAD R15, R42, R40, R15 ;  /* 0x000000282a0f7224 */ /* 0x000fe200078e020f */
[----:B------:R-:W-:Y:S01]  /*95d0*/  I2IP.S8.S32.SAT R60, R5, R4, R33 ;  /* 0x00000004053c7239 */ /* 0x000fe20000001421 */
[C---:B------:R-:W-:Y:S01]  /*95e0*/  IMAD R18, R38.reuse, R18, RZ ;  /* 0x0000001226127224 */ /* 0x040fe200078e02ff */
[----:B------:R-:W-:Y:S01]  /*95f0*/  SHF.R.S32.HI R5, RZ, 0x18, R58 ;  /* 0x00000018ff057819 */ /* 0x000fe2000001143a */
[----:B------:R-:W-:Y:S01]  /*9600*/  IMAD R16, R7, R40, R16 ;  /* 0x0000002807107224 */ /* 0x000fe200078e0210 */
[----:B------:R-:W-:Y:S01]  /*9610*/  I2IP.S8.S32.SAT R14, R15, R14, RZ ;  /* 0x0000000e0f0e7239 */ /* 0x000fe200000014ff */
[----:B------:R-:W-:Y:S01]  /*9620*/  IMAD R19, R38, R19, RZ ;  /* 0x0000001326137224 */ /* 0x000fe200078e02ff */
[----:B------:R-:W-:Y:S01]  /*9630*/  SHF.R.S32.HI R7, RZ, 0x18, R48 ;  /* 0x00000018ff077819 */ /* 0x000fe20000011430 */
[----:B------:R-:W-:Y:S01]  /*9640*/  IMAD R17, R10, R40, R17 ;  /* 0x000000280a117224 */ /* 0x000fe200078e0211 */
[----:B------:R-:W-:Y:S01]  /*9650*/  I2IP.S8.S32.SAT R62, R13, R12, R14 ;  /* 0x0000000c0d3e7239 */ /* 0x000fe2000000140e */
[-C--:B------:R-:W-:Y:S01]  /*9660*/  IMAD R18, R11, R40.reuse, R18 ;  /* 0x000000280b127224 */ /* 0x080fe200078e0212 */
[----:B------:R-:W-:Y:S01]  /*9670*/  SHF.R.S32.HI R6, RZ, 0x18, R57 ;  /* 0x00000018ff067819 */ /* 0x000fe20000011439 */
[----:B------:R-:W-:Y:S02]  /*9680*/  IMAD.MOV.U32 R4, RZ, RZ, R59 ;  /* 0x000000ffff047224 */ /* 0x000fe400078e003b */
[-C--:B------:R-:W-:Y:S02]  /*9690*/  IMAD R19, R43, R40.reuse, R19 ;  /* 0x000000282b137224 */ /* 0x080fe400078e0213 */
[----:B------:R-:W-:Y:S01]  /*96a0*/  IMAD R0, R4, R40, R0 ;  /* 0x0000002804007224 */ /* 0x000fe200078e0200 */
[----:B------:R-:W-:Y:S01]  /*96b0*/  MOV R4, R56 ;  /* 0x0000003800047202 */ /* 0x000fe20000000f00 */
[----:B------:R-:W-:Y:S01]  /*96c0*/  IMAD R23, R38, R23, RZ ;  /* 0x0000001726177224 */ /* 0x000fe200078e02ff */
[----:B------:R-:W-:Y:S01]  /*96d0*/  I2IP.S8.S32.SAT R18, R19, R18, RZ ;  /* 0x0000001213127239 */ /* 0x000fe200000014ff */
[-C--:B------:R-:W-:Y:S01]  /*96e0*/  IMAD R2, R5, R40.reuse, R2 ;  /* 0x0000002805027224 */ /* 0x080fe200078e0202 */
[----:B------:R-:W-:Y:S01]  /*96f0*/  SHF.R.S32.HI R5, RZ, 0x18, R55 ;  /* 0x00000018ff057819 */ /* 0x000fe20000011437 */
[----:B------:R-:W-:Y:S01]  /*9700*/  IMAD R3, R6, R40, R3 ;  /* 0x0000002806037224 */ /* 0x000fe200078e0203 */
[----:B------:R-:W-:Y:S01]  /*9710*/  I2IP.S8.S32.SAT R63, R17, R16, R18 ;  /* 0x00000010113f7239 */ /* 0x000fe20000001412 */
[-C--:B------:R-:W-:Y:S01]  /*9720*/  IMAD R23, R44, R40.reuse, R23 ;  /* 0x000000282c177224 */ /* 0x080fe200078e0217 */
[----:B------:R-:W-:Y:S01]  /*9730*/  SHF.R.S32.HI R6, RZ, 0x18, R54 ;  /* 0x00000018ff067819 */ /* 0x000fe20000011436 */
[-C--:B------:R-:W-:Y:S01]  /*9740*/  IMAD R20, R4, R40.reuse, R20 ;  /* 0x0000002804147224 */ /* 0x080fe200078e0214 */
[----:B------:R-:W-:Y:S01]  /*9750*/  MOV R4, R53 ;  /* 0x0000003500047202 */ /* 0x000fe20000000f00 */
[----:B------:R1:W-:Y:S01]  /*9760*/  STS.128 [R69+UR44+0x5200], R60 ;  /* 0x0052003c45007988 */ /* 0x0003e20008000c2c */
[----:B------:R-:W-:Y:S01]  /*9770*/  IMAD R27, R38, R27, RZ ;  /* 0x0000001b261b7224 */ /* 0x000fe200078e02ff */
[----:B------:R-:W-:Y:S01]  /*9780*/  I2IP.S8.S32.SAT R3, R23, R3, RZ ;  /* 0x0000000317037239 */ /* 0x000fe200000014ff */
[-C--:B------:R-:W-:Y:S01]  /*9790*/  IMAD R21, R5, R40.reuse, R21 ;  /* 0x0000002805157224 */ /* 0x080fe200078e0215 */
[----:B------:R-:W-:Y:S01]  /*97a0*/  SHF.R.S32.HI R5, RZ, 0x18, R52 ;  /* 0x00000018ff057819 */ /* 0x000fe20000011434 */
[-C--:B------:R-:W-:Y:S01]  /*97b0*/  IMAD R22, R6, R40.reuse, R22 ;  /* 0x0000002806167224 */ /* 0x080fe200078e0216 */
[----:B------:R-:W-:Y:S01]  /*97c0*/  SHF.R.S32.HI R6, RZ, 0x18, R49 ;  /* 0x00000018ff067819 */ /* 0x000fe20000011431 */
[-C--:B------:R-:W-:Y:S02]  /*97d0*/  IMAD R27, R45, R40.reuse, R27 ;  /* 0x000000282d1b7224 */ /* 0x080fe400078e021b */
[-C--:B------:R-:W-:Y:S01]  /*97e0*/  IMAD R24, R4, R40.reuse, R24 ;  /* 0x0000002804187224 */ /* 0x080fe200078e0218 */
[----:B------:R-:W-:Y:S01]  /*97f0*/  SHF.R.S32.HI R4, RZ, 0x18, R51 ;  /* 0x00000018ff047819 */ /* 0x000fe20000011433 */
[----:B------:R-:W-:Y:S01]  /*9800*/  IMAD R25, R5, R40, R25 ;  /* 0x0000002805197224 */ /* 0x000fe200078e0219 */
[----:B------:R-:W-:Y:S01]  /*9810*/  MOV R5, R50 ;  /* 0x0000003200057202 */ /* 0x000fe20000000f00 */
[----:B------:R-:W-:Y:S02]  /*9820*/  IMAD R31, R38, R31, RZ ;  /* 0x0000001f261f7224 */ /* 0x000fe400078e02ff */
[----:B------:R-:W-:Y:S01]  /*9830*/  IMAD R26, R4, R40, R26 ;  /* 0x00000028041a7224 */ /* 0x000fe200078e021a */
[----:B------:R-:W-:Y:S01]  /*9840*/  I2IP.S8.S32.SAT R4, R2, R0, R3 ;  /* 0x0000000002047239 */ /* 0x000fe20000001403 */
[-C--:B------:R-:W-:Y:S02]  /*9850*/  IMAD R31, R46, R40.reuse, R31 ;  /* 0x000000282e1f7224 */ /* 0x080fe400078e021f */
[----:B------:R-:W-:Y:S01]  /*9860*/  IMAD R28, R5, R40, R28 ;  /* 0x00000028051c7224 */ /* 0x000fe200078e021c */
[----:B------:R-:W-:Y:S01]  /*9870*/  I2IP.S8.S32.SAT R5, R27, R22, RZ ;  /* 0x000000161b057239 */ /* 0x000fe200000014ff */
[----:B------:R-:W-:Y:S01]  /*9880*/  IMAD R29, R6, R40, R29 ;  /* 0x00000028061d7224 */ /* 0x000fe200078e021d */
[----:B------:R-:W-:Y:S01]  /*9890*/  I2IP.S8.S32.SAT R6, R31, R26, RZ ;  /* 0x0000001a1f067239 */ /* 0x000fe200000014ff */
[----:B------:R-:W-:Y:S01]  /*98a0*/  IMAD R35, R38, R35, RZ ;  /* 0x0000002326237224 */ /* 0x000fe200078e02ff */
[----:B------:R-:W-:Y:S01]  /*98b0*/  I2IP.S8.S32.SAT R5, R21, R20, R5 ;  /* 0x0000001415057239 */ /* 0x000fe20000001405 */
[----:B------:R-:W-:Y:S01]  /*98c0*/  IMAD R30, R7, R40, R30 ;  /* 0x00000028071e7224 */ /* 0x000fe200078e021e */
[----:B------:R-:W-:Y:S01]  /*98d0*/  I2IP.S8.S32.SAT R6, R25, R24, R6 ;  /* 0x0000001819067239 */ /* 0x000fe20000001406 */
[----:B------:R-:W-:Y:S05]  /*98e0*/  IMAD R35, R47, R40, R35 ;  /* 0x000000282f237224 */ /* 0x000fea00078e0223 */
[----:B------:R-:W-:Y:S04]  /*98f0*/  I2IP.S8.S32.SAT R7, R35, R30, RZ ;  /* 0x0000001e23077239 */ /* 0x000fe800000014ff */
[----:B------:R-:W-:Y:S05]  /*9900*/  I2IP.S8.S32.SAT R7, R29, R28, R7 ;  /* 0x0000001c1d077239 */ /* 0x000fea0000001407 */
        /* <DEDUP_REMOVED lines=18> */
.L_x_137:
[----:B------:R-:W-:Y:S05]  /*9a30*/  BSYNC.RECONVERGENT B0 ;  /* 0x0000000000007941 */ /* 0x000fea0003800200 */
.L_x_136:
[----:B------:R-:W-:Y:S01]  /*9a40*/  R2UR UR5, R76 ;  /* 0x000000004c0572ca */ /* 0x000fe200000e0000 */
[----:B------:R-:W-:Y:S01]  /*9a50*/  BAR.SYNC.DEFER_BLOCKING 0x1, 0x80 ;  /* 0x0042000000007b1d */ /* 0x000fe20000010000 */
[----:B------:R-:W-:Y:S01]  /*9a60*/  R2UR UR4, R77 ;  /* 0x000000004d0472ca */ /* 0x000fe200000e0000 */
[----:B------:R-:W-:Y:S01]  /*9a70*/  UISETP.NE.AND UP0, UPT, UR46, URZ, UPT ;  /* 0x000000ff2e00728c */ /* 0x000fe2000bf05270 */
[----:B------:R-:W-:Y:S02]  /*9a80*/  ISETP.NE.AND P0, PT, R79, 0x2, PT ;  /* 0x000000024f00780c */ /* 0x000fe40003f05270 */
[----:B------:R-:W-:Y:S02]  /*9a90*/  ISETP.NE.AND P1, PT, R36, 0x4, PT ;  /* 0x000000042400780c */ /* 0x000fe40003f25270 */
[----:B------:R-:W-:Y:S02]  /*9aa0*/  SEL R2, RZ, 0x1, P0 ;  /* 0x00000001ff027807 */ /* 0x000fe40000000000 */
[----:B------:R-:W-:Y:S02]  /*9ab0*/  SEL R0, RZ, 0x1, P1 ;  /* 0x00000001ff007807 */ /* 0x000fe40000800000 */
[----:B------:R-:W-:Y:S01]  /*9ac0*/  LOP3.LUT R83, R83, R2, RZ, 0x3c, !PT ;  /* 0x0000000253537212 */ /* 0x000fe200078e3cff */
[----:B------:R-:W-:Y:S01]  /*9ad0*/  UIADD3 UR20, UPT, UPT, UR37, UR5, URZ ;  /* 0x0000000525147290 */ /* 0x000fe2000fffe0ff */
[----:B------:R-:W-:Y:S01]  /*9ae0*/  LOP3.LUT R84, R84, R0, RZ, 0x3c, !PT ;  /* 0x0000000054547212 */ /* 0x000fe200078e3cff */
[----:B------:R-:W-:Y:S01]  /*9af0*/  UIADD3 UR16, UPT, UPT, UR38, UR4, URZ ;  /* 0x0000000426107290 */ /* 0x000fe2000fffe0ff */
[----:B------:R-:W-:Y:S02]  /*9b00*/  SEL R79, R79, RZ, P0 ;  /* 0x000000ff4f4f7207 */ /* 0x000fe40000000000 */
[----:B------:R-:W-:Y:S01]  /*9b10*/  SEL R36, R36, RZ, P1 ;  /* 0x000000ff24247207 */ /* 0x000fe20000800000 */
[----:B------:R-:W-:Y:S01]  /*9b20*/  UMOV UR36, UR59 ;  /* 0x0000003b00247c82 */ /* 0x000fe20008000000 */
[----:B------:R-:W-:Y:S07]  /*9b30*/  BRA.U UP0, `(.L_x_138) ;  /* 0xffffffb900c47547 */ /* 0x000fee000b83ffff */
[----:B------:R-:W-:Y:S05]  /*9b40*/  EXIT ;  /* 0x000000000000794d */ /* 0x000fea0003800000 */
.L_x_25:
[----:B--2---:R2:W3:Y:S02]  /*9b50*/  SYNCS.PHASECHK.TRANS64.TRYWAIT P0, [R0+URZ+0x160], R2 ;  /* 0x00016002000075a7 */ /* 0x0044e400080011ff */
[----:B---3--:R-:W-:Y:S05]  /*9b60*/  @!P0 NANOSLEEP.SYNCS 0x989680 ;  /* 0x009896800000895d */ /* 0x008fea0003900000 */
[----:B------:R-:W3:Y:S02]  /*9b70*/  @!P0 SYNCS.PHASECHK.TRANS64 P0, [R0+URZ+0x160], R2 ;  /* 0x00016002000085a7 */ /* 0x000ee400080010ff */
[----:B---3--:R-:W-:Y:S05]  /*9b80*/  @!P0 BRA `(.L_x_25) ;  /* 0xfffffffc00f08947 */ /* 0x008fea000383ffff */
[----:B------:R-:W-:Y:S05]  /*9b90*/  BRA `(.L_x_139) ;  /* 0xffffff7c00a47947 */ /* 0x000fea000383ffff */
.L_x_28:
[----:B-1----:R-:W-:-:S07]  /*9ba0*/  MOV R0, UR33 ;  /* 0x0000002100007c02 */ /* 0x002fce0008000f00 */
.L_x_140:
[----:B-1----:R1:W2:Y:S02]  /*9bb0*/  SYNCS.PHASECHK.TRANS64.TRYWAIT P0, [R0+URZ+0x50], R3 ;  /* 0x00005003000075a7 */ /* 0x0022a400080011ff */
[----:B--2---:R-:W-:Y:S05]  /*9bc0*/  @!P0 NANOSLEEP.SYNCS 0x989680 ;  /* 0x009896800000895d */ /* 0x004fea0003900000 */
[----:B------:R-:W2:Y:S02]  /*9bd0*/  @!P0 SYNCS.PHASECHK.TRANS64 P0, [R0+URZ+0x50], R3 ;  /* 0x00005003000085a7 */ /* 0x000ea400080010ff */
[----:B--2---:R-:W-:Y:S05]  /*9be0*/  @!P0 BRA `(.L_x_140) ;  /* 0xfffffffc00f08947 */ /* 0x004fea000383ffff */
[----:B------:R-:W-:Y:S05]  /*9bf0*/  BRA `(.L_x_27) ;  /* 0xffffff7c00ec7947 */ /* 0x000fea000383ffff */
.L_x_35:
[----:B-1----:R-:W-:-:S07]  /*9c00*/  MOV R0, UR17 ;  /* 0x0000001100007c02 */ /* 0x002fce0008000f00 */
.L_x_141:
[----:B-1----:R1:W2:Y:S02]  /*9c10*/  SYNCS.PHASECHK.TRANS64.TRYWAIT P0, [R0+URZ+0x50], R3 ;  /* 0x00005003000075a7 */ /* 0x0022a400080011ff */
[----:B--2---:R-:W-:Y:S05]  /*9c20*/  @!P0 NANOSLEEP.SYNCS 0x989680 ;  /* 0x009896800000895d */ /* 0x004fea0003900000 */
[----:B------:R-:W2:Y:S02]  /*9c30*/  @!P0 SYNCS.PHASECHK.TRANS64 P0, [R0+URZ+0x50], R3 ;  /* 0x00005003000085a7 */ /* 0x000ea400080010ff */
[----:B--2---:R-:W-:Y:S05]  /*9c40*/  @!P0 BRA `(.L_x_141) ;  /* 0xfffffffc00f08947 */ /* 0x004fea000383ffff */
[----:B------:R-:W-:Y:S05]  /*9c50*/  BRA `(.L_x_34) ;  /* 0xffffff8000a87947 */ /* 0x000fea000383ffff */
.L_x_40:
[----:B-1----:R1:W2:Y:S02]  /*9c60*/  SYNCS.PHASECHK.TRANS64.TRYWAIT P0, [R3+URZ+0xf0], R0 ;  /* 0x0000f000030075a7 */ /* 0x0022a400080011ff */
[----:B--2---:R-:W-:Y:S05]  /*9c70*/  @!P0 NANOSLEEP.SYNCS 0x989680 ;  /* 0x009896800000895d */ /* 0x004fea0003900000 */
[----:B------:R-:W2:Y:S02]  /*9c80*/  @!P0 SYNCS.PHASECHK.TRANS64 P0, [R3+URZ+0xf0], R0 ;  /* 0x0000f000030085a7 */ /* 0x000ea400080010ff */
[----:B--2---:R-:W-:Y:S05]  /*9c90*/  @!P0 BRA `(.L_x_40) ;  /* 0xfffffffc00f08947 */ /* 0x004fea000383ffff */
[----:B------:R-:W-:Y:S05]  /*9ca0*/  BRA `(.L_x_142) ;  /* 0xffffff84004c7947 */ /* 0x000fea000383ffff */
.L_x_44:
[----:B------:R-:W-:-:S07]  /*9cb0*/  MOV R0, UR4 ;  /* 0x0000000400007c02 */ /* 0x000fce0008000f00 */
.L_x_143:
[----:B-1----:R1:W2:Y:S02]  /*9cc0*/  SYNCS.PHASECHK.TRANS64.TRYWAIT P0, [R0+URZ], R2 ;  /* 0x00000002000075a7 */ /* 0x0022a400080011ff */
[----:B--2---:R-:W-:Y:S05]  /*9cd0*/  @!P0 NANOSLEEP.SYNCS 0x989680 ;  /* 0x009896800000895d */ /* 0x004fea0003900000 */
[----:B------:R-:W2:Y:S02]  /*9ce0*/  @!P0 SYNCS.PHASECHK.TRANS64 P0, [R0+URZ], R2 ;  /* 0x00000002000085a7 */ /* 0x000ea400080010ff */
[----:B--2---:R-:W-:Y:S05]  /*9cf0*/  @!P0 BRA `(.L_x_143) ;  /* 0xfffffffc00f08947 */ /* 0x004fea000383ffff */
[----:B------:R-:W-:Y:S05]  /*9d00*/  BRA `(.L_x_144) ;  /* 0xffffff8800f87947 */ /* 0x000fea000383ffff */
.L_x_45:
[----:B------:R-:W-:-:S07]  /*9d10*/  MOV R0, UR5 ;  /* 0x0000000500007c02 */ /* 0x000fce0008000f00 */
.L_x_145:
[----:B-1----:R1:W2:Y:S02]  /*9d20*/  SYNCS.PHASECHK.TRANS64.TRYWAIT P0, [R0+URZ], R3 ;  /* 0x00000003000075a7 */ /* 0x0022a400080011ff */
[----:B--2---:R-:W-:Y:S05]  /*9d30*/  @!P0 NANOSLEEP.SYNCS 0x989680 ;  /* 0x009896800000895d */ /* 0x004fea0003900000 */
[----:B------:R-:W2:Y:S02]  /*9d40*/  @!P0 SYNCS.PHASECHK.TRANS64 P0, [R0+URZ], R3 ;  /* 0x00000003000085a7 */ /* 0x000ea400080010ff */
[----:B--2---:R-:W-:Y:S05]  /*9d50*/  @!P0 BRA `(.L_x_145) ;  /* 0xfffffffc00f08947 */ /* 0x004fea000383ffff */
[----:B------:R-:W-:Y:S05]  /*9d60*/  BRA `(.L_x_146) ;  /* 0xffffff8c00047947 */ /* 0x000fea000383ffff */
.L_x_46:
[----:B------:R-:W-:-:S07]  /*9d70*/  MOV R0, UR5 ;  /* 0x0000000500007c02 */ /* 0x000fce0008000f00 */
.L_x_147:
[----:B-1----:R1:W2:Y:S02]  /*9d80*/  SYNCS.PHASECHK.TRANS64.TRYWAIT P0, [R0+URZ], R3 ;  /* 0x00000003000075a7 */ /* 0x0022a400080011ff */
[----:B--2---:R-:W-:Y:S05]  /*9d90*/  @!P0 NANOSLEEP.SYNCS 0x989680 ;  /* 0x009896800000895d */ /* 0x004fea0003900000 */
[----:B------:R-:W2:Y:S02]  /*9da0*/  @!P0 SYNCS.PHASECHK.TRANS64 P0, [R0+URZ], R3 ;  /* 0x00000003000085a7 */ /* 0x000ea400080010ff */
[----:B--2---:R-:W-:Y:S05]  /*9db0*/  @!P0 BRA `(.L_x_147) ;  /* 0xfffffffc00f08947 */ /* 0x004fea000383ffff */
[----:B------:R-:W-:Y:S05]  /*9dc0*/  BRA `(.L_x_148) ;  /* 0xffffff8c00107947 */ /* 0x000fea000383ffff */
.L_x_47:
[----:B------:R-:W-:-:S07]  /*9dd0*/  MOV R0, UR5 ;  /* 0x0000000500007c02 */ /* 0x000fce0008000f00 */
.L_x_149:
[----:B-1----:R1:W2:Y:S02]  /*9de0*/  SYNCS.PHASECHK.TRANS64.TRYWAIT P0, [R0+URZ], R3 ;  /* 0x00000003000075a7 */ /* 0x0022a400080011ff */
[----:B--2---:R-:W-:Y:S05]  /*9df0*/  @!P0 NANOSLEEP.SYNCS 0x989680 ;  /* 0x009896800000895d */ /* 0x004fea0003900000 */
[----:B------:R-:W2:Y:S02]  /*9e00*/  @!P0 SYNCS.PHASECHK.TRANS64 P0, [R0+URZ], R3 ;  /* 0x00000003000085a7 */ /* 0x000ea400080010ff */
[----:B--2---:R-:W-:Y:S05]  /*9e10*/  @!P0 BRA `(.L_x_149) ;  /* 0xfffffffc00f08947 */ /* 0x004fea000383ffff */
[----:B------:R-:W-:Y:S05]  /*9e20*/  BRA `(.L_x_150) ;  /* 0xffffff8c001c7947 */ /* 0x000fea000383ffff */
.L_x_48:
[----:B------:R-:W-:-:S07]  /*9e30*/  MOV R0, UR5 ;  /* 0x0000000500007c02 */ /* 0x000fce0008000f00 */
.L_x_151:
[----:B-1----:R1:W2:Y:S02]  /*9e40*/  SYNCS.PHASECHK.TRANS64.TRYWAIT P0, [R0+URZ], R3 ;  /* 0x00000003000075a7 */ /* 0x0022a400080011ff */
[----:B--2---:R-:W-:Y:S05]  /*9e50*/  @!P0 NANOSLEEP.SYNCS 0x989680 ;  /* 0x009896800000895d */ /* 0x004fea0003900000 */
[----:B------:R-:W2:Y:S02]  /*9e60*/  @!P0 SYNCS.PHASECHK.TRANS64 P0, [R0+URZ], R3 ;  /* 0x00000003000085a7 */ /* 0x000ea400080010ff */
[----:B--2---:R-:W-:Y:S05]  /*9e70*/  @!P0 BRA `(.L_x_151) ;  /* 0xfffffffc00f08947 */ /* 0x004fea000383ffff */
[----:B------:R-:W-:Y:S05]  /*9e80*/  BRA `(.L_x_152) ;  /* 0xffffff8c00287947 */ /* 0x000fea000383ffff */
.L_x_49:
[----:B------:R-:W-:-:S07]  /*9e90*/  MOV R0, UR5 ;  /* 0x0000000500007c02 */ /* 0x000fce0008000f00 */
.L_x_153:
[----:B-1----:R1:W2:Y:S02]  /*9ea0*/  SYNCS.PHASECHK.TRANS64.TRYWAIT P0, [R0+URZ], R3 ;  /* 0x00000003000075a7 */ /* 0x0022a400080011ff */
[----:B--2---:R-:W-:Y:S05]  /*9eb0*/  @!P0 NANOSLEEP.SYNCS 0x989680 ;  /* 0x009896800000895d */ /* 0x004fea0003900000 */
[----:B------:R-:W2:Y:S02]  /*9ec0*/  @!P0 SYNCS.PHASECHK.TRANS64 P0, [R0+URZ], R3 ;  /* 0x00000003000085a7 */ /* 0x000ea400080010ff */
[----:B--2---:R-:W-:Y:S05]  /*9ed0*/  @!P0 BRA `(.L_x_153) ;  /* 0xfffffffc00f08947 */ /* 0x004fea000383ffff */
[----:B------:R-:W-:Y:S05]  /*9ee0*/  BRA `(.L_x_154) ;  /* 0xffffff8c00347947 */ /* 0x000fea000383ffff */
.L_x_50:
[----:B------:R-:W-:-:S07]  /*9ef0*/  MOV R0, UR5 ;  /* 0x0000000500007c02 */ /* 0x000fce0008000f00 */
.L_x_155:
[----:B-1----:R1:W2:Y:S02]  /*9f00*/  SYNCS.PHASECHK.TRANS64.TRYWAIT P0, [R0+URZ], R3 ;  /* 0x00000003000075a7 */ /* 0x0022a400080011ff */
[----:B--2---:R-:W-:Y:S05]  /*9f10*/  @!P0 NANOSLEEP.SYNCS 0x989680 ;  /* 0x009896800000895d */ /* 0x004fea0003900000 */
[----:B------:R-:W2:Y:S02]  /*9f20*/  @!P0 SYNCS.PHASECHK.TRANS64 P0, [R0+URZ], R3 ;  /* 0x00000003000085a7 */ /* 0x000ea400080010ff */
[----:B--2---:R-:W-:Y:S05]  /*9f30*/  @!P0 BRA `(.L_x_155) ;  /* 0xfffffffc00f08947 */ /* 0x004fea000383ffff */
[----:B------:R-:W-:Y:S05]  /*9f40*/  BRA `(.L_x_156) ;  /* 0xffffff8c00407947 */ /* 0x000fea000383ffff */
.L_x_51:
[----:B------:R-:W-:-:S07]  /*9f50*/  MOV R0, UR5 ;  /* 0x0000000500007c02 */ /* 0x000fce0008000f00 */
.L_x_157:
[----:B-1----:R1:W2:Y:S02]  /*9f60*/  SYNCS.PHASECHK.TRANS64.TRYWAIT P0, [R0+URZ], R3 ;  /* 0x00000003000075a7 */ /* 0x0022a400080011ff */
[----:B--2---:R-:W-:Y:S05]  /*9f70*/  @!P0 NANOSLEEP.SYNCS 0x989680 ;  /* 0x009896800000895d */ /* 0x004fea0003900000 */
[----:B------:R-:W2:Y:S02]  /*9f80*/  @!P0 SYNCS.PHASECHK.TRANS64 P0, [R0+URZ], R3 ;  /* 0x00000003000085a7 */ /* 0x000ea400080010ff */
[----:B--2---:R-:W-:Y:S05]  /*9f90*/  @!P0 BRA `(.L_x_157) ;  /* 0xfffffffc00f08947 */ /* 0x004fea000383ffff */
[----:B------:R-:W-:Y:S05]  /*9fa0*/  BRA `(.L_x_158) ;  /* 0xffffff8c004c7947 */ /* 0x000fea000383ffff */
.L_x_52:
[----:B------:R-:W-:-:S07]  /*9fb0*/  MOV R0, UR5 ;  /* 0x0000000500007c02 */ /* 0x000fce0008000f00 */
.L_x_159:
[----:B-1----:R1:W2:Y:S02]  /*9fc0*/  SYNCS.PHASECHK.TRANS64.TRYWAIT P0, [R0+URZ], R3 ;  /* 0x00000003000075a7 */ /* 0x0022a400080011ff */
[----:B--2---:R-:W-:Y:S05]  /*9fd0*/  @!P0 NANOSLEEP.SYNCS 0x989680 ;  /* 0x009896800000895d */ /* 0x004fea0003900000 */
[----:B------:R-:W2:Y:S02]  /*9fe0*/  @!P0 SYNCS.PHASECHK.TRANS64 P0, [R0+URZ], R3 ;  /* 0x00000003000085a7 */ /* 0x000ea400080010ff */
[----:B--2---:R-:W-:Y:S05]  /*9ff0*/  @!P0 BRA `(.L_x_159) ;  /* 0xfffffffc00f08947 */ /* 0x004fea000383ffff */
[----:B------:R-:W-:Y:S05]  /*a000*/  BRA `(.L_x_160) ;  /* 0xffffff8c00587947 */ /* 0x000fea000383ffff */
.L_x_55:
[----:B-1----:R1:W2:Y:S02]  /*a010*/  SYNCS.PHASECHK.TRANS64.TRYWAIT P0, [R2+URZ+0x150], R4 ;  /* 0x00015004020075a7 */ /* 0x0022a400080011ff */
[----:B--2---:R-:W-:Y:S05]  /*a020*/  @!P0 NANOSLEEP.SYNCS 0x989680 ;  /* 0x009896800000895d */ /* 0x004fea0003900000 */
[----:B------:R-:W2:Y:S02]  /*a030*/  @!P0 SYNCS.PHASECHK.TRANS64 P0, [R2+URZ+0x150], R4 ;  /* 0x00015004020085a7 */ /* 0x000ea400080010ff */
[----:B--2---:R-:W-:Y:S05]  /*a040*/  @!P0 BRA `(.L_x_55) ;  /* 0xfffffffc00f08947 */ /* 0x004fea000383ffff */
[----:B------:R-:W-:Y:S05]  /*a050*/  BRA `(.L_x_161) ;  /* 0xffffff8c00b47947 */ /* 0x000fea000383ffff */
.L_x_56:
[----:B------:R-:W-:-:S07]  /*a060*/  MOV R2, UR4 ;  /* 0x0000000400027c02 */ /* 0x000fce0008000f00 */
.L_x_162:
[----:B-1----:R1:W2:Y:S02]  /*a070*/  SYNCS.PHASECHK.TRANS64.TRYWAIT P0, [R2+URZ+0x100], R5 ;  /* 0x00010005020075a7 */ /* 0x0022a400080011ff */
[----:B--2---:R-:W-:Y:S05]  /*a080*/  @!P0 NANOSLEEP.SYNCS 0x989680 ;  /* 0x009896800000895d */ /* 0x004fea0003900000 */
[----:B------:R-:W2:Y:S02]  /*a090*/  @!P0 SYNCS.PHASECHK.TRANS64 P0, [R2+URZ+0x100], R5 ;  /* 0x00010005020085a7 */ /* 0x000ea400080010ff */
[----:B--2---:R-:W-:Y:S05]  /*a0a0*/  @!P0 BRA `(.L_x_162) ;  /* 0xfffffffc00f08947 */ /* 0x004fea000383ffff */
[----:B------:R-:W-:Y:S05]  /*a0b0*/  BRA `(.L_x_163) ;  /* 0xffffff8c00c47947 */ /* 0x000fea000383ffff */
.L_x_57:
[----:B-1----:R1:W2:Y:S02]  /*a0c0*/  SYNCS.PHASECHK.TRANS64.TRYWAIT P1, [R2+URZ+0xf0], R4 ;  /* 0x0000f004020075a7 */ /* 0x0022a400080211ff */
[----:B--2---:R-:W-:Y:S05]  /*a0d0*/  @!P1 NANOSLEEP.SYNCS 0x989680 ;  /* 0x009896800000995d */ /* 0x004fea0003900000 */
[----:B------:R-:W2:Y:S02]  /*a0e0*/  @!P1 SYNCS.PHASECHK.TRANS64 P1, [R2+URZ+0xf0], R4 ;  /* 0x0000f004020095a7 */ /* 0x000ea400080210ff */
[----:B--2---:R-:W-:Y:S05]  /*a0f0*/  @!P1 BRA `(.L_x_57) ;  /* 0xfffffffc00f09947 */ /* 0x004fea000383ffff */
[----:B------:R-:W-:Y:S05]  /*a100*/  BRA `(.L_x_164) ;  /* 0xffffff8c00f47947 */ /* 0x000fea000383ffff */
.L_x_60:
[----:B------:R-:W-:-:S07]  /*a110*/  MOV R0, UR4 ;  /* 0x0000000400007c02 */ /* 0x000fce0008000f00 */
.L_x_165:
[----:B-1----:R1:W2:Y:S02]  /*a120*/  SYNCS.PHASECHK.TRANS64.TRYWAIT P0, [R0+URZ+0x100], R2 ;  /* 0x00010002000075a7 */ /* 0x0022a400080011ff */
[----:B--2---:R-:W-:Y:S05]  /*a130*/  @!P0 NANOSLEEP.SYNCS 0x989680 ;  /* 0x009896800000895d */ /* 0x004fea0003900000 */
[----:B------:R-:W2:Y:S02]  /*a140*/  @!P0 SYNCS.PHASECHK.TRANS64 P0, [R0+URZ+0x100], R2 ;  /* 0x00010002000085a7 */ /* 0x000ea400080010ff */
[----:B--2---:R-:W-:Y:S05]  /*a150*/  @!P0 BRA `(.L_x_165) ;  /* 0xfffffffc00f08947 */ /* 0x004fea000383ffff */
[----:B------:R-:W-:Y:S05]  /*a160*/  BRA `(.L_x_59) ;  /* 0xffffff9000487947 */ /* 0x000fea000383ffff */
.L_x_67:
[----:B-1----:R1:W2:Y:S02]  /*a170*/  SYNCS.PHASECHK.TRANS64.TRYWAIT P1, [R0+URZ+0xf0], R2 ;  /* 0x0000f002000075a7 */ /* 0x0022a400080211ff */
[----:B--2---:R-:W-:Y:S05]  /*a180*/  @!P1 NANOSLEEP.SYNCS 0x989680 ;  /* 0x009896800000995d */ /* 0x004fea0003900000 */
[----:B------:R-:W2:Y:S02]  /*a190*/  @!P1 SYNCS.PHASECHK.TRANS64 P1, [R0+URZ+0xf0], R2 ;  /* 0x0000f002000095a7 */ /* 0x000ea400080210ff */
[----:B--2---:R-:W-:Y:S05]  /*a1a0*/  @!P1 BRA `(.L_x_67) ;  /* 0xfffffffc00f09947 */ /* 0x004fea000383ffff */
[----:B------:R-:W-:Y:S05]  /*a1b0*/  BRA `(.L_x_166) ;  /* 0xffffff9400ac7947 */ /* 0x000fea000383ffff */
.L_x_68:
[----:B------:R-:W-:-:S07]  /*a1c0*/  MOV R2, UR23 ;  /* 0x0000001700027c02 */ /* 0x000fce0008000f00 */
.L_x_167:
[----:B-1----:R1:W2:Y:S02]  /*a1d0*/  SYNCS.PHASECHK.TRANS64.TRYWAIT P0, [R2+URZ+0x130], R0 ;  /* 0x00013000020075a7 */ /* 0x0022a400080011ff */
[----:B--2---:R-:W-:Y:S05]  /*a1e0*/  @!P0 NANOSLEEP.SYNCS 0x989680 ;  /* 0x009896800000895d */ /* 0x004fea0003900000 */
[----:B------:R-:W2:Y:S02]  /*a1f0*/  @!P0 SYNCS.PHASECHK.TRANS64 P0, [R2+URZ+0x130], R0 ;  /* 0x00013000020085a7 */ /* 0x000ea400080010ff */
[----:B--2---:R-:W-:Y:S05]  /*a200*/  @!P0 BRA `(.L_x_167) ;  /* 0xfffffffc00f08947 */ /* 0x004fea000383ffff */
[----:B------:R-:W-:Y:S05]  /*a210*/  BRA `(.L_x_168) ;  /* 0xffffff9400fc7947 */ /* 0x000fea000383ffff */
.L_x_71:
[----:B------:R-:W-:Y:S07]  /*a220*/  MOV R0, UR5 ;  /* 0x0000000500007c02 */ /* 0x000fee0008000f00 */
.L_x_169:
[----:B-1----:R1:W2:Y:S02]  /*a230*/  SYNCS.PHASECHK.TRANS64.TRYWAIT P0, [R0+URZ], R2 ;  /* 0x00000002000075a7 */ /* 0x0022a400080011ff */
[----:B--2---:R-:W-:Y:S05]  /*a240*/  @!P0 NANOSLEEP.SYNCS 0x989680 ;  /* 0x009896800000895d */ /* 0x004fea0003900000 */
[----:B------:R-:W2:Y:S02]  /*a250*/  @!P0 SYNCS.PHASECHK.TRANS64 P0, [R0+URZ], R2 ;  /* 0x00000002000085a7 */ /* 0x000ea400080010ff */
[----:B--2---:R-:W-:Y:S05]  /*a260*/  @!P0 BRA `(.L_x_169) ;  /* 0xfffffffc00f08947 */ /* 0x004fea000383ffff */
[----:B------:R-:W-:Y:S05]  /*a270*/  BRA `(.L_x_70) ;  /* 0xffffff9800187947 */ /* 0x000fea000383ffff */
.L_x_74:
[----:B------:R-:W-:-:S07]  /*a280*/  MOV R0, UR4 ;  /* 0x0000000400007c02 */ /* 0x000fce0008000f00 */
.L_x_170:
[----:B--2---:R2:W4:Y:S02]  /*a290*/  SYNCS.PHASECHK.TRANS64.TRYWAIT P0, [R0+URZ], R2 ;  /* 0x00000002000075a7 */ /* 0x00452400080011ff */
[----:B----4-:R-:W-:Y:S05]  /*a2a0*/  @!P0 NANOSLEEP.SYNCS 0x989680 ;  /* 0x009896800000895d */ /* 0x010fea0003900000 */
[----:B------:R-:W4:Y:S02]  /*a2b0*/  @!P0 SYNCS.PHASECHK.TRANS64 P0, [R0+URZ], R2 ;  /* 0x00000002000085a7 */ /* 0x000f2400080010ff */
[----:B----4-:R-:W-:Y:S05]  /*a2c0*/  @!P0 BRA `(.L_x_170) ;  /* 0xfffffffc00f08947 */ /* 0x010fea000383ffff */
[----:B------:R-:W-:Y:S05]  /*a2d0*/  BRA `(.L_x_171) ;  /* 0xffffff9800cc7947 */ /* 0x000fea000383ffff */
.L_x_75:
[----:B------:R-:W-:-:S07]  /*a2e0*/  MOV R0, UR5 ;  /* 0x0000000500007c02 */ /* 0x000fce0008000f00 */
.L_x_172:
[----:B-1----:R1:W2:Y:S02]  /*a2f0*/  SYNCS.PHASECHK.TRANS64.TRYWAIT P0, [R0+URZ], R3 ;  /* 0x00000003000075a7 */ /* 0x0022a400080011ff */
[----:B--2---:R-:W-:Y:S05]  /*a300*/  @!P0 NANOSLEEP.SYNCS 0x989680 ;  /* 0x009896800000895d */ /* 0x004fea0003900000 */
[----:B------:R-:W2:Y:S02]  /*a310*/  @!P0 SYNCS.PHASECHK.TRANS64 P0, [R0+URZ], R3 ;  /* 0x00000003000085a7 */ /* 0x000ea400080010ff */
[----:B--2---:R-:W-:Y:S05]  /*a320*/  @!P0 BRA `(.L_x_172) ;  /* 0xfffffffc00f08947 */ /* 0x004fea000383ffff */
[----:B------:R-:W-:Y:S05]  /*a330*/  BRA `(.L_x_173) ;  /* 0xffffff9800d87947 */ /* 0x000fea000383ffff */
.L_x_76:
[----:B------:R-:W-:-:S07]  /*a340*/  MOV R0, UR5 ;  /* 0x0000000500007c02 */ /* 0x000fce0008000f00 */
.L_x_174:
[----:B-1----:R1:W2:Y:S02]  /*a350*/  SYNCS.PHASECHK.TRANS64.TRYWAIT P0, [R0+URZ], R3 ;  /* 0x00000003000075a7 */ /* 0x0022a400080011ff */
[----:B--2---:R-:W-:Y:S05]  /*a360*/  @!P0 NANOSLEEP.SYNCS 0x989680 ;  /* 0x009896800000895d */ /* 0x004fea0003900000 */
[----:B------:R-:W2:Y:S02]  /*a370*/  @!P0 SYNCS.PHASECHK.TRANS64 P0, [R0+URZ], R3 ;  /* 0x00000003000085a7 */ /* 0x000ea400080010ff */
[----:B--2---:R-:W-:Y:S05]  /*a380*/  @!P0 BRA `(.L_x_174) ;  /* 0xfffffffc00f08947 */ /* 0x004fea000383ffff */
[----:B------:R-:W-:Y:S05]  /*a390*/  BRA `(.L_x_175) ;  /* 0xffffff9800e47947 */ /* 0x000fea000383ffff */
.L_x_77:
[----:B-1----:R-:W-:-:S07]  /*a3a0*/  MOV R0, UR4 ;  /* 0x0000000400007c02 */ /* 0x002fce0008000f00 */
.L_x_176:
[----:B-1----:R1:W2:Y:S02]  /*a3b0*/  SYNCS.PHASECHK.TRANS64.TRYWAIT P0, [R0+URZ], R2 ;  /* 0x00000002000075a7 */ /* 0x0022a400080011ff */
[----:B--2---:R-:W-:Y:S05]  /*a3c0*/  @!P0 NANOSLEEP.SYNCS 0x989680 ;  /* 0x009896800000895d */ /* 0x004fea0003900000 */
[----:B------:R-:W2:Y:S02]  /*a3d0*/  @!P0 SYNCS.PHASECHK.TRANS64 P0, [R0+URZ], R2 ;  /* 0x00000002000085a7 */ /* 0x000ea400080010ff */
[----:B--2---:R-:W-:Y:S05]  /*a3e0*/  @!P0 BRA `(.L_x_176) ;  /* 0xfffffffc00f08947 */ /* 0x004fea000383ffff */
[----:B------:R-:W-:Y:S05]  /*a3f0*/  BRA `(.L_x_177) ;  /* 0xffffff9800f07947 */ /* 0x000fea000383ffff */
.L_x_82:
[----:B--2---:R2:W3:Y:S02]  /*a400*/  SYNCS.PHASECHK.TRANS64.TRYWAIT P0, [R12+URZ+0xf0], R0 ;  /* 0x0000f0000c0075a7 */ /* 0x0044e400080011ff */
[----:B---3--:R-:W-:Y:S05]  /*a410*/  @!P0 NANOSLEEP.SYNCS 0x989680 ;  /* 0x009896800000895d */ /* 0x008fea0003900000 */
[----:B------:R-:W3:Y:S02]  /*a420*/  @!P0 SYNCS.PHASECHK.TRANS64 P0, [R12+URZ+0xf0], R0 ;  /* 0x0000f0000c0085a7 */ /* 0x000ee400080010ff */
[----:B---3--:R-:W-:Y:S05]  /*a430*/  @!P0 BRA `(.L_x_82) ;  /* 0xfffffffc00f08947 */ /* 0x008fea000383ffff */
[----:B------:R-:W-:Y:S05]  /*a440*/  BRA `(.L_x_178) ;  /* 0xffffffa000107947 */ /* 0x000fea000383ffff */
.L_x_85:
[----:B-1----:R-:W-:Y:S07]  /*a450*/  MOV R0, UR21 ;  /* 0x0000001500007c02 */ /* 0x002fee0008000f00 */
.L_x_179:
[----:B-1----:R1:W2:Y:S02]  /*a460*/  SYNCS.PHASECHK.TRANS64.TRYWAIT P2, [R0+URZ+0xe8], R6 ;  /* 0x0000e806000075a7 */ /* 0x0022a400080411ff */
[----:B--2---:R-:W-:Y:S05]  /*a470*/  @!P2 NANOSLEEP.SYNCS 0x989680 ;  /* 0x009896800000a95d */ /* 0x004fea0003900000 */
[----:B------:R-:W2:Y:S02]  /*a480*/  @!P2 SYNCS.PHASECHK.TRANS64 P2, [R0+URZ+0xe8], R6 ;  /* 0x0000e8060000a5a7 */ /* 0x000ea400080410ff */
[----:B--2---:R-:W-:Y:S05]  /*a490*/  @!P2 BRA `(.L_x_179) ;  /* 0xfffffffc00f0a947 */ /* 0x004fea000383ffff */
[----:B------:R-:W-:Y:S05]  /*a4a0*/  BRA `(.L_x_84) ;  /* 0xffffffa400787947 */ /* 0x000fea000383ffff */
.L_x_88:
[----:B------:R-:W-:Y:S07]  /*a4b0*/  MOV R0, UR21 ;  /* 0x0000001500007c02 */ /* 0x000fee0008000f00 */
.L_x_180:
[----:B-1----:R1:W2:Y:S02]  /*a4c0*/  SYNCS.PHASECHK.TRANS64.TRYWAIT P0, [R0+URZ+0xc0], R9 ;  /* 0x0000c009000075a7 */ /* 0x0022a400080011ff */
[----:B--2---:R-:W-:Y:S05]  /*a4d0*/  @!P0 NANOSLEEP.SYNCS 0x989680 ;  /* 0x009896800000895d */ /* 0x004fea0003900000 */
[----:B------:R-:W2:Y:S02]  /*a4e0*/  @!P0 SYNCS.PHASECHK.TRANS64 P0, [R0+URZ+0xc0], R9 ;  /* 0x0000c009000085a7 */ /* 0x000ea400080010ff */
[----:B--2---:R-:W-:Y:S05]  /*a4f0*/  @!P0 BRA `(.L_x_180) ;  /* 0xfffffffc00f08947 */ /* 0x004fea000383ffff */
[----:B------:R-:W-:Y:S05]  /*a500*/  BRA `(.L_x_181) ;  /* 0xffffffa400d47947 */ /* 0x000fea000383ffff */
.L_x_89:
[----:B------:R-:W-:Y:S07]  /*a510*/  MOV R0, UR21 ;  /* 0x0000001500007c02 */ /* 0x000fee0008000f00 */
.L_x_182:
[----:B-1----:R1:W2:Y:S02]  /*a520*/  SYNCS.PHASECHK.TRANS64.TRYWAIT P0, [R0+URZ+0xc8], R9 ;  /* 0x0000c809000075a7 */ /* 0x0022a400080011ff */
[----:B--2---:R-:W-:Y:S05]  /*a530*/  @!P0 NANOSLEEP.SYNCS 0x989680 ;  /* 0x009896800000895d */ /* 0x004fea0003900000 */
[----:B------:R-:W2:Y:S02]  /*a540*/  @!P0 SYNCS.PHASECHK.TRANS64 P0, [R0+URZ+0xc8], R9 ;  /* 0x0000c809000085a7 */ /* 0x000ea400080010ff */
[----:B--2---:R-:W-:Y:S05]  /*a550*/  @!P0 BRA `(.L_x_182) ;  /* 0xfffffffc00f08947 */ /* 0x004fea000383ffff */
[----:B------:R-:W-:Y:S05]  /*a560*/  BRA `(.L_x_183) ;  /* 0xffffffa800107947 */ /* 0x000fea000383ffff */
.L_x_90:
[----:B------:R-:W-:Y:S07]  /*a570*/  MOV R0, UR21 ;  /* 0x0000001500007c02 */ /* 0x000fee0008000f00 */
.L_x_184:
[----:B-1----:R1:W2:Y:S02]  /*a580*/  SYNCS.PHASECHK.TRANS64.TRYWAIT P0, [R0+URZ+0xd0], R9 ;  /* 0x0000d009000075a7 */ /* 0x0022a400080011ff */
[----:B--2---:R-:W-:Y:S05]  /*a590*/  @!P0 NANOSLEEP.SYNCS 0x989680 ;  /* 0x009896800000895d */ /* 0x004fea0003900000 */
[----:B------:R-:W2:Y:S02]  /*a5a0*/  @!P0 SYNCS.PHASECHK.TRANS64 P0, [R0+URZ+0xd0], R9 ;  /* 0x0000d009000085a7 */ /* 0x000ea400080010ff */
[----:B--2---:R-:W-:Y:S05]  /*a5b0*/  @!P0 BRA `(.L_x_184) ;  /* 0xfffffffc00f08947 */ /* 0x004fea000383ffff */
[----:B------:R-:W-:Y:S05]  /*a5c0*/  BRA `(.L_x_185) ;  /* 0xffffffa800587947 */ /* 0x000fea000383ffff */
.L_x_91:
[----:B------:R-:W-:Y:S07]  /*a5d0*/  MOV R0, UR21 ;  /* 0x0000001500007c02 */ /* 0x000fee0008000f00 */
.L_x_186:
[----:B-1----:R1:W2:Y:S02]  /*a5e0*/  SYNCS.PHASECHK.TRANS64.TRYWAIT P0, [R0+URZ+0xd8], R9 ;  /* 0x0000d809000075a7 */ /* 0x0022a400080011ff */
[----:B--2---:R-:W-:Y:S05]  /*a5f0*/  @!P0 NANOSLEEP.SYNCS 0x989680 ;  /* 0x009896800000895d */ /* 0x004fea0003900000 */
[----:B------:R-:W2:Y:S02]  /*a600*/  @!P0 SYNCS.PHASECHK.TRANS64 P0, [R0+URZ+0xd8], R9 ;  /* 0x0000d809000085a7 */ /* 0x000ea400080010ff */
[----:B--2---:R-:W-:Y:S05]  /*a610*/  @!P0 BRA `(.L_x_186) ;  /* 0xfffffffc00f08947 */ /* 0x004fea000383ffff */
[----:B------:R-:W-:Y:S05]  /*a620*/  BRA `(.L_x_187) ;  /* 0xffffffa8009c7947 */ /* 0x000fea000383ffff */
.L_x_93:
[----:B------:R-:W-:-:S07]  /*a630*/  MOV R0, UR21 ;  /* 0x0000001500007c02 */ /* 0x000fce0008000f00 */
.L_x_188:
[----:B-1----:R1:W3:Y:S02]  /*a640*/  SYNCS.PHASECHK.TRANS64.TRYWAIT P0, [R0+URZ+0xc0], R2 ;  /* 0x0000c002000075a7 */ /* 0x0022e400080011ff */
[----:B---3--:R-:W-:Y:S05]  /*a650*/  @!P0 NANOSLEEP.SYNCS 0x989680 ;  /* 0x009896800000895d */ /* 0x008fea0003900000 */
[----:B------:R-:W3:Y:S02]  /*a660*/  @!P0 SYNCS.PHASECHK.TRANS64 P0, [R0+URZ+0xc0], R2 ;  /* 0x0000c002000085a7 */ /* 0x000ee400080010ff */
[----:B---3--:R-:W-:Y:S05]  /*a670*/  @!P0 BRA `(.L_x_188) ;  /* 0xfffffffc00f08947 */ /* 0x008fea000383ffff */
[----:B------:R-:W-:Y:S05]  /*a680*/  BRA `(.L_x_189) ;  /* 0xffffffac00147947 */ /* 0x000fea000383ffff */
.L_x_94:
[----:B-1----:R-:W-:-:S07]  /*a690*/  MOV R0, UR21 ;  /* 0x0000001500007c02 */ /* 0x002fce0008000f00 */
.L_x_190:
[----:B-1----:R1:W3:Y:S02]  /*a6a0*/  SYNCS.PHASECHK.TRANS64.TRYWAIT P0, [R0+URZ+0xc8], R2 ;  /* 0x0000c802000075a7 */ /* 0x0022e400080011ff */
[----:B---3--:R-:W-:Y:S05]  /*a6b0*/  @!P0 NANOSLEEP.SYNCS 0x989680 ;  /* 0x009896800000895d */ /* 0x008fea0003900000 */
[----:B------:R-:W3:Y:S02]  /*a6c0*/  @!P0 SYNCS.PHASECHK.TRANS64 P0, [R0+URZ+0xc8], R2 ;  /* 0x0000c802000085a7 */ /* 0x000ee400080010ff */
[----:B---3--:R-:W-:Y:S05]  /*a6d0*/  @!P0 BRA `(.L_x_190) ;  /* 0xfffffffc00f08947 */ /* 0x008fea000383ffff */
[----:B------:R-:W-:Y:S05]  /*a6e0*/  BRA `(.L_x_191) ;  /* 0xffffffac00047947 */ /* 0x000fea000383ffff */
.L_x_95:
[----:B-1----:R-:W-:-:S07]  /*a6f0*/  MOV R0, UR21 ;  /* 0x0000001500007c02 */ /* 0x002fce0008000f00 */
.L_x_192:
[----:B-1----:R1:W3:Y:S02]  /*a700*/  SYNCS.PHASECHK.TRANS64.TRYWAIT P0, [R0+URZ+0xd0], R2 ;  /* 0x0000d002000075a7 */ /* 0x0022e400080011ff */
[----:B---3--:R-:W-:Y:S05]  /*a710*/  @!P0 NANOSLEEP.SYNCS 0x989680 ;  /* 0x009896800000895d */ /* 0x008fea0003900000 */
[----:B------:R-:W3:Y:S02]  /*a720*/  @!P0 SYNCS.PHASECHK.TRANS64 P0, [R0+URZ+0xd0], R2 ;  /* 0x0000d002000085a7 */ /* 0x000ee400080010ff */
[----:B---3--:R-:W-:Y:S05]  /*a730*/  @!P0 BRA `(.L_x_192) ;  /* 0xfffffffc00f08947 */ /* 0x008fea000383ffff */
[----:B------:R-:W-:Y:S05]  /*a740*/  BRA `(.L_x_193) ;  /* 0xffffffa800f47947 */ /* 0x000fea000383ffff */
.L_x_97:
[----:B-1----:R1:W2:Y:S02]  /*a750*/  SYNCS.PHASECHK.TRANS64.TRYWAIT P0, [R3+URZ+0xf0], R0 ;  /* 0x0000f000030075a7 */ /* 0x0022a400080011ff */
[----:B--2---:R-:W-:Y:S05]  /*a760*/  @!P0 NANOSLEEP.SYNCS 0x989680 ;  /* 0x009896800000895d */ /* 0x004fea0003900000 */
[----:B------:R-:W2:Y:S02]  /*a770*/  @!P0 SYNCS.PHASECHK.TRANS64 P0, [R3+URZ+0xf0], R0 ;  /* 0x0000f000030085a7 */ /* 0x000ea400080010ff */
[----:B--2---:R-:W-:Y:S05]  /*a780*/  @!P0 BRA `(.L_x_97) ;  /* 0xfffffffc00f08947 */ /* 0x004fea000383ffff */
[----:B------:R-:W-:Y:S05]  /*a790*/  BRA `(.L_x_194) ;  /* 0xffffffac00c07947 */ /* 0x000fea000383ffff */
.L_x_108:
[----:B-1----:R1:W2:Y:S02]  /*a7a0*/  SYNCS.PHASECHK.TRANS64.TRYWAIT P1, [R2+URZ+0xa0], R0 ;  /* 0x0000a000020075a7 */ /* 0x0022a400080211ff */
[----:B--2---:R-:W-:Y:S05]  /*a7b0*/  @!P1 NANOSLEEP.SYNCS 0x989680 ;  /* 0x009896800000995d */ /* 0x004fea0003900000 */
[----:B------:R-:W2:Y:S02]  /*a7c0*/  @!P1 SYNCS.PHASECHK.TRANS64 P1, [R2+URZ+0xa0], R0 ;  /* 0x0000a000020095a7 */ /* 0x000ea400080210ff */
[----:B--2---:R-:W-:Y:S05]  /*a7d0*/  @!P1 BRA `(.L_x_108) ;  /* 0xfffffffc00f09947 */ /* 0x004fea000383ffff */
[----:B------:R-:W-:Y:S05]  /*a7e0*/  BRA `(.L_x_107) ;  /* 0xffffffbc00347947 */ /* 0x000fea000383ffff */
.L_x_110:
[----:B-1----:R1:W2:Y:S02]  /*a7f0*/  SYNCS.PHASECHK.TRANS64.TRYWAIT P0, [R52+URZ+0x110], R3 ;  /* 0x00011003340075a7 */ /* 0x0022a400080011ff */
[----:B--2---:R-:W-:Y:S05]  /*a800*/  @!P0 NANOSLEEP.SYNCS 0x989680 ;  /* 0x009896800000895d */ /* 0x004fea0003900000 */
[----:B------:R-:W2:Y:S02]  /*a810*/  @!P0 SYNCS.PHASECHK.TRANS64 P0, [R52+URZ+0x110], R3 ;  /* 0x00011003340085a7 */ /* 0x000ea400080010ff */
[----:B--2---:R-:W-:Y:S05]  /*a820*/  @!P0 BRA `(.L_x_110) ;  /* 0xfffffffc00f08947 */ /* 0x004fea000383ffff */
[----:B------:R-:W-:Y:S05]  /*a830*/  BRA `(.L_x_109) ;  /* 0xffffffbc00887947 */ /* 0x000fea000383ffff */
.L_x_118:
[----:B--2---:R2:W3:Y:S02]  /*a840*/  SYNCS.PHASECHK.TRANS64.TRYWAIT P0, [R0+URZ+0xa0], R2 ;  /* 0x0000a002000075a7 */ /* 0x0044e400080011ff */
[----:B---3--:R-:W-:Y:S05]  /*a850*/  @!P0 NANOSLEEP.SYNCS 0x989680 ;  /* 0x009896800000895d */ /* 0x008fea0003900000 */
[----:B------:R-:W3:Y:S02]  /*a860*/  @!P0 SYNCS.PHASECHK.TRANS64 P0, [R0+URZ+0xa0], R2 ;  /* 0x0000a002000085a7 */ /* 0x000ee400080010ff */
[----:B---3--:R-:W-:Y:S05]  /*a870*/  @!P0 BRA `(.L_x_118) ;  /* 0xfffffffc00f08947 */ /* 0x008fea000383ffff */
[----:B------:R-:W-:Y:S05]  /*a880*/  BRA `(.L_x_117) ;  /* 0xffffffc8007c7947 */ /* 0x000fea000383ffff */
.L_x_126:
[----:B--2---:R2:W3:Y:S02]  /*a890*/  SYNCS.PHASECHK.TRANS64.TRYWAIT P0, [R0+URZ+0xa0], R4 ;  /* 0x0000a004000075a7 */ /* 0x0044e400080011ff */
[----:B---3--:R-:W-:Y:S05]  /*a8a0*/  @!P0 NANOSLEEP.SYNCS 0x989680 ;  /* 0x009896800000895d */ /* 0x008fea0003900000 */
[----:B------:R-:W3:Y:S02]  /*a8b0*/  @!P0 SYNCS.PHASECHK.TRANS64 P0, [R0+URZ+0xa0], R4 ;  /* 0x0000a004000085a7 */ /* 0x000ee400080010ff */
[----:B---3--:R-:W-:Y:S05]  /*a8c0*/  @!P0 BRA `(.L_x_126) ;  /* 0xfffffffc00f08947 */ /* 0x008fea000383ffff */
[----:B------:R-:W-:Y:S05]  /*a8d0*/  BRA `(.L_x_125) ;  /* 0xffffffd400b87947 */ /* 0x000fea000383ffff */
.L_x_134:
[----:B--2---:R2:W3:Y:S02]  /*a8e0*/  SYNCS.PHASECHK.TRANS64.TRYWAIT P0, [R0+URZ+0xa0], R2 ;  /* 0x0000a002000075a7 */ /* 0x0044e400080011ff */
[----:B---3--:R-:W-:Y:S05]  /*a8f0*/  @!P0 NANOSLEEP.SYNCS 0x989680 ;  /* 0x009896800000895d */ /* 0x008fea0003900000 */
[----:B------:R-:W3:Y:S02]  /*a900*/  @!P0 SYNCS.PHASECHK.TRANS64 P0, [R0+URZ+0xa0], R2 ;  /* 0x0000a002000085a7 */ /* 0x000ee400080010ff */
[----:B---3--:R-:W-:Y:S05]  /*a910*/  @!P0 BRA `(.L_x_134) ;  /* 0xfffffffc00f08947 */ /* 0x008fea000383ffff */
[----:B------:R-:W-:Y:S05]  /*a920*/  BRA `(.L_x_133) ;  /* 0xffffffe400047947 */ /* 0x000fea000383ffff */
        .weak           $__internal_0_$__cuda_sm10x_tcgen05_guardrail_trap_col_being_dealloced_not_returned_by_alloc
        .type           $__internal_0_$__cuda_sm10x_tcgen05_guardrail_trap_col_being_dealloced_not_returned_by_alloc,@function
        .size           $__internal_0_$__cuda_sm10x_tcgen05_guardrail_trap_col_being_dealloced_not_returned_by_alloc,($__internal_1_$__cuda_sm10x_tcgen05_guardrail_trap_phase_invalid_during_alloc - $__internal_0_$__cuda_sm10x_tcgen05_guardrail_trap_col_being_dealloced_not_returned_by_alloc)
$__internal_0_$__cuda_sm10x_tcgen05_guardrail_trap_col_being_dealloced_not_returned_by_alloc:
[----:B------:R-:W-:Y:S05]  /*a930*/  BPT.TRAP 0x1 ;  /* 0x000000040000795c */ /* 0x000fea0000300000 */
[----:B------:R-:W-:-:S04]  /*a940*/  HFMA2 R3, -RZ, RZ, 0, 0 ;  /* 0x00000000ff037431 */ /* 0x000fc800000001ff */
[----:B------:R-:W-:Y:S05]  /*a950*/  RET.REL.NODEC R2 `(_ZN7cutlass13device_kernelINS_4gemm6kernel13GemmUniversalIN4cute5tupleIJiiiiEEENS1_10collective13CollectiveMmaINS1_35MainloopSm100TmaUmmaWarpSpecializedILi10ELi2ELi4ENS5_IJNS4_1CILi1EEENSA_ILi4EEESB_EEEEENS5_IJNSA_ILi64EEENSA_ILi256EEESF_EEEaNS5_IJlSB_lEEEaSI_NS4_8TiledMMAINS4_8MMA_AtomIJNS4_15SM100_MMA_S8_SSIaaiLi64ELi256ELNS4_4UMMA5MajorE0ELSN_0ELNSM_8SaturateE0EEEEEENS4_6LayoutINS5_IJSB_SB_SB_EEENS5_IJNSA_ILi0EEEST_ST_EEEEENS5_IJNS4_10UnderscoreESW_SW_EEEEENS4_23SM90_TMA_LOAD_MULTICASTENS4_14ComposedLayoutINS4_7SwizzleILi2ELi4ELi3EEENS4_18smem_ptr_flag_bitsILi8EEENSR_INS5_IJNSA_ILi8EEESF_EEENS5_IJSF_SB_EEEEEEEvNS4_8identityENS4_13SM90_TMA_LOADES19_vS1A_EENS_8epilogue10collective18CollectiveEpilogueINS1D_23Sm100TmaWarpSpecializedILi4ELi2ELi32ELb0ELb0EEEJSH_NS5_IJNSR_ISF_SB_EES1I_EEEaSI_aSI_NS1D_6fusion15FusionCallbacksIS1H_NS1K_17LinearCombinationIaiaiLNS_15FloatRoundStyleE2EEESH_S1J_JEEENS4_5SM1004TMEM4LOAD26SM100_TMEM_LOAD_16dp32b32xES1B_S19_NS4_39AutoVectorizingCopyWithAssumedAlignmentILi128EEENS4_14SM90_TMA_STOREES19_S1V_S1V_EEEvvEEEEvNT_6ParamsE) ;  /* 0xffffff5402a87950 */ /* 0x000fea0003c3ffff */
        .weak           $__internal_1_$__cuda_sm10x_tcgen05_guardrail_trap_phase_invalid_during_alloc
        .type           $__internal_1_$__cuda_sm10x_tcgen05_guardrail_trap_phase_invalid_during_alloc,@function
        .size           $__internal_1_$__cuda_sm10x_tcgen05_guardrail_trap_phase_invalid_during_alloc,($__internal_2_$__cuda_sm10x_tcgen05_guardrail_trap_unallocated_columns_being_dealloced - $__internal_1_$__cuda_sm10x_tcgen05_guardrail_trap_phase_invalid_during_alloc)
$__internal_1_$__cuda_sm10x_tcgen05_guardrail_trap_phase_invalid_during_alloc:
[----:B------:R-:W-:Y:S05]  /*a960*/  BPT.TRAP 0x1 ;  /* 0x000000040000795c */ /* 0x000fea0000300000 */
[----:B------:R-:W-:-:S04]  /*a970*/  MOV R5, 0x0 ;  /* 0x0000000000057802 */ /* 0x000fc80000000f00 */
[----:B------:R-:W-:Y:S05]  /*a980*/  RET.REL.NODEC R4 `(_ZN7cutlass13device_kernelINS_4gemm6kernel13GemmUniversalIN4cute5tupleIJiiiiEEENS1_10collective13CollectiveMmaINS1_35MainloopSm100TmaUmmaWarpSpecializedILi10ELi2ELi4ENS5_IJNS4_1CILi1EEENSA_ILi4EEESB_EEEEENS5_IJNSA_ILi64EEENSA_ILi256EEESF_EEEaNS5_IJlSB_lEEEaSI_NS4_8TiledMMAINS4_8MMA_AtomIJNS4_15SM100_MMA_S8_SSIaaiLi64ELi256ELNS4_4UMMA5MajorE0ELSN_0ELNSM_8SaturateE0EEEEEENS4_6LayoutINS5_IJSB_SB_SB_EEENS5_IJNSA_ILi0EEEST_ST_EEEEENS5_IJNS4_10UnderscoreESW_SW_EEEEENS4_23SM90_TMA_LOAD_MULTICASTENS4_14ComposedLayoutINS4_7SwizzleILi2ELi4ELi3EEENS4_18smem_ptr_flag_bitsILi8EEENSR_INS5_IJNSA_ILi8EEESF_EEENS5_IJSF_SB_EEEEEEEvNS4_8identityENS4_13SM90_TMA_LOADES19_vS1A_EENS_8epilogue10collective18CollectiveEpilogueINS1D_23Sm100TmaWarpSpecializedILi4ELi2ELi32ELb0ELb0EEEJSH_NS5_IJNSR_ISF_SB_EES1I_EEEaSI_aSI_NS1D_6fusion15FusionCallbacksIS1H_NS1K_17LinearCombinationIaiaiLNS_15FloatRoundStyleE2EEESH_S1J_JEEENS4_5SM1004TMEM4LOAD26SM100_TMEM_LOAD_16dp32b32xES1B_S19_NS4_39AutoVectorizingCopyWithAssumedAlignmentILi128EEENS4_14SM90_TMA_STOREES19_S1V_S1V_EEEvvEEEEvNT_6ParamsE) ;  /* 0xffffff54049c7950 */ /* 0x000fea0003c3ffff */
        .weak           $__internal_2_$__cuda_sm10x_tcgen05_guardrail_trap_unallocated_columns_being_dealloced
        .type           $__internal_2_$__cuda_sm10x_tcgen05_guardrail_trap_unallocated_columns_being_dealloced,@function
        .size           $__internal_2_$__cuda_sm10x_tcgen05_guardrail_trap_unallocated_columns_being_dealloced,(.L_x_196 - $__internal_2_$__cuda_sm10x_tcgen05_guardrail_trap_unallocated_columns_being_dealloced)
$__internal_2_$__cuda_sm10x_tcgen05_guardrail_trap_unallocated_columns_being_dealloced:
[----:B------:R-:W-:Y:S05]  /*a990*/  BPT.TRAP 0x1 ;  /* 0x000000040000795c */ /* 0x000fea0000300000 */
[----:B------:R-:W-:-:S04]  /*a9a0*/  HFMA2 R3, -RZ, RZ, 0, 0 ;  /* 0x00000000ff037431 */ /* 0x000fc800000001ff */
[----:B------:R-:W-:Y:S05]  /*a9b0*/  RET.REL.NODEC R2 `(_ZN7cutlass13device_kernelINS_4gemm6kernel13GemmUniversalIN4cute5tupleIJiiiiEEENS1_10collective13CollectiveMmaINS1_35MainloopSm100TmaUmmaWarpSpecializedILi10ELi2ELi4ENS5_IJNS4_1CILi1EEENSA_ILi4EEESB_EEEEENS5_IJNSA_ILi64EEENSA_ILi256EEESF_EEEaNS5_IJlSB_lEEEaSI_NS4_8TiledMMAINS4_8MMA_AtomIJNS4_15SM100_MMA_S8_SSIaaiLi64ELi256ELNS4_4UMMA5MajorE0ELSN_0ELNSM_8SaturateE0EEEEEENS4_6LayoutINS5_IJSB_SB_SB_EEENS5_IJNSA_ILi0EEEST_ST_EEEEENS5_IJNS4_10UnderscoreESW_SW_EEEEENS4_23SM90_TMA_LOAD_MULTICASTENS4_14ComposedLayoutINS4_7SwizzleILi2ELi4ELi3EEENS4_18smem_ptr_flag_bitsILi8EEENSR_INS5_IJNSA_ILi8EEESF_EEENS5_IJSF_SB_EEEEEEEvNS4_8identityENS4_13SM90_TMA_LOADES19_vS1A_EENS_8epilogue10collective18CollectiveEpilogueINS1D_23Sm100TmaWarpSpecializedILi4ELi2ELi32ELb0ELb0EEEJSH_NS5_IJNSR_ISF_SB_EES1I_EEEaSI_aSI_NS1D_6fusion15FusionCallbacksIS1H_NS1K_17LinearCombinationIaiaiLNS_15FloatRoundStyleE2EEESH_S1J_JEEENS4_5SM1004TMEM4LOAD26SM100_TMEM_LOAD_16dp32b32xES1B_S19_NS4_39AutoVectorizingCopyWithAssumedAlignmentILi128EEENS4_14SM90_TMA_STOREES19_S1V_S1V_EEEvvEEEEvNT_6ParamsE) ;  /* 0xffffff5402907950 */ /* 0x000fea0003c3ffff */
.L_x_195:
[----:B------:R-:W-:-:S00]  /*a9c0*/  BRA `(.L_x_195) ;  /* 0xfffffffc00fc7947 */ /* 0x000fc0000383ffff */
[----:B------:R-:W-:-:S00]  /*a9d0*/  NOP ;  /* 0x0000000000007918 */ /* 0x000fc00000000000 */
        /* <DEDUP_REMOVED lines=10> */
.L_x_196:


//--------------------- .nv.global.init           --------------------------
	.section	.nv.global.init,"aw",@progbits
.nv.global.init:
	.type		$str$27,@object
	.size		$str$27,($str$28 - $str$27)
$str$27:
        /*0000*/ 	.byte	0x28, 0x61, 0x64, 0x64, 0x72, 0x65, 0x73, 0x73, 0x20, 0x26, 0x20, 0x6d, 0x61, 0x73, 0x6b, 0x29
        /*0010*/ 	.byte	0x20, 0x3d, 0x3d, 0x20, 0x30, 0x00
	.type		$str$28,@object
	.size		$str$28,($str$26 - $str$28)
$str$28:
        /*0016*/ 	.byte	0x2f, 0x74, 0x6d, 0x70, 0x2f, 0x63, 0x75, 0x74, 0x6c, 0x61, 0x73, 0x73, 0x5f, 0x73, 0x77, 0x65
        /*0026*/ 	.byte	0x65, 0x70, 0x5f, 0x73, 0x72, 0x63, 0x2f, 0x69, 0x6e, 0x63, 0x6c, 0x75, 0x64, 0x65, 0x2f, 0x63
        /*0036*/ 	.byte	0x75, 0x74, 0x65, 0x2f, 0x70, 0x6f, 0x69, 0x6e, 0x74, 0x65, 0x72, 0x5f, 0x66, 0x6c, 0x61, 0x67
        /*0046*/ 	.byte	0x67, 0x65, 0x64, 0x2e, 0x68, 0x70, 0x70, 0x00
	.type		$str$26,@object
	.size		$str$26,($str$25 - $str$26)
$str$26:
        /*004e*/ 	.byte	0x2f, 0x74, 0x6d, 0x70, 0x2f, 0x63, 0x75, 0x74, 0x6c, 0x61, 0x73, 0x73, 0x5f, 0x73, 0x77, 0x65
        /*005e*/ 	.byte	0x65, 0x70, 0x5f, 0x73, 0x72, 0x63, 0x2f, 0x69, 0x6e, 0x63, 0x6c, 0x75, 0x64, 0x65, 0x2f, 0x63
        /*006e*/ 	.byte	0x75, 0x74, 0x65, 0x2f, 0x61, 0x74, 0x6f, 0x6d, 0x2f, 0x63, 0x6f, 0x70, 0x79, 0x5f, 0x74, 0x72
        /*007e*/ 	.byte	0x61, 0x69, 0x74, 0x73, 0x5f, 0x73, 0x6d, 0x31, 0x30, 0x30, 0x2e, 0x68, 0x70, 0x70, 0x00
	.type		$str$25,@object
	.size		$str$25,(__unnamed_1 - $str$25)
$str$25:
        /*008d*/ 	.byte	0x28, 0x28, 0x75, 0x69, 0x6e, 0x74, 0x33, 0x32, 0x5f, 0x74, 0x28, 0x74, 0x68, 0x72, 0x65, 0x61
        /*009d*/ 	.byte	0x64, 0x49, 0x64, 0x78, 0x2e, 0x78, 0x29, 0x20, 0x2f, 0x20, 0x33, 0x32, 0x29, 0x20, 0x25, 0x20
        /*00ad*/ 	.byte	0x34, 0x29, 0x20, 0x3d, 0x3d, 0x20, 0x28, 0x28, 0x28, 0x74, 0x6d, 0x65, 0x6d, 0x5f, 0x61, 0x64
        /*00bd*/ 	.byte	0x64, 0x72, 0x20, 0x3e, 0x3e, 0x20, 0x31, 0x36, 0x29, 0x20, 0x2f, 0x20, 0x33, 0x32, 0x29, 0x20
        /*00cd*/ 	.byte	0x25, 0x20, 0x34, 0x29, 0x00
	.type		__unnamed_1,@object
	.size		__unnamed_1,(__unnamed_2 - __unnamed_1)
__unnamed_1:
        /*00d2*/ 	.byte	0x61, 0x75, 0x74, 0x6f, 0x20, 0x63, 0x75, 0x74, 0x65, 0x3a, 0x3a, 0x61, 0x73, 0x5f, 0x70, 0x6f
        /* <DEDUP_REMOVED lines=24> */
        /*0262*/ 	.byte	0x00
	.type		__unnamed_2,@object
	.size		__unnamed_2,(__unnamed_3 - __unnamed_2)
__unnamed_2:
        /* <DEDUP_REMOVED lines=26> */
	.type		__unnamed_3,@object
	.size		__unnamed_3,(.L_3 - __unnamed_3)
__unnamed_3:
        /* <DEDUP_REMOVED lines=41> */
.L_3:


//--------------------- .nv.shared._ZN7cutlass13device_kernelINS_4gemm6kernel13GemmUniversalIN4cute5tupleIJiiiiEEENS1_10collective13CollectiveMmaINS1_35MainloopSm100TmaUmmaWarpSpecializedILi10ELi2ELi4ENS5_IJNS4_1CILi1EEENSA_ILi4EEESB_EEEEENS5_IJNSA_ILi64EEENSA_ILi256EEESF_EEEaNS5_IJlSB_lEEEaSI_NS4_8TiledMMAINS4_8MMA_AtomIJNS4_15SM100_MMA_S8_SSIaaiLi64ELi256ELNS4_4UMMA5MajorE0ELSN_0ELNSM_8SaturateE0EEEEEENS4_6LayoutINS5_IJSB_SB_SB_EEENS5_IJNSA_ILi0EEEST_ST_EEEEENS5_IJNS4_10UnderscoreESW_SW_EEEEENS4_23SM90_TMA_LOAD_MULTICASTENS4_14ComposedLayoutINS4_7SwizzleILi2ELi4ELi3EEENS4_18smem_ptr_flag_bitsILi8EEENSR_INS5_IJNSA_ILi8EEESF_EEENS5_IJSF_SB_EEEEEEEvNS4_8identityENS4_13SM90_TMA_LOADES19_vS1A_EENS_8epilogue10collective18CollectiveEpilogueINS1D_23Sm100TmaWarpSpecializedILi4ELi2ELi32ELb0ELb0EEEJSH_NS5_IJNSR_ISF_SB_EES1I_EEEaSI_aSI_NS1D_6fusion15FusionCallbacksIS1H_NS1K_17LinearCombinationIaiaiLNS_15FloatRoundStyleE2EEESH_S1J_JEEENS4_5SM1004TMEM4LOAD26SM100_TMEM_LOAD_16dp32b32xES1B_S19_NS4_39AutoVectorizingCopyWithAssumedAlignmentILi128EEENS4_14SM90_TMA_STOREES19_S1V_S1V_EEEvvEEEEvNT_6ParamsE --------------------------
	.section	.nv.shared._ZN7cutlass13device_kernelINS_4gemm6kernel13GemmUniversalIN4cute5tupleIJiiiiEEENS1_10collective13CollectiveMmaINS1_35MainloopSm100TmaUmmaWarpSpecializedILi10ELi2ELi4ENS5_IJNS4_1CILi1EEENSA_ILi4EEESB_EEEEENS5_IJNSA_ILi64EEENSA_ILi256EEESF_EEEaNS5_IJlSB_lEEEaSI_NS4_8TiledMMAINS4_8MMA_AtomIJNS4_15SM100_MMA_S8_SSIaaiLi64ELi256ELNS4_4UMMA5MajorE0ELSN_0ELNSM_8SaturateE0EEEEEENS4_6LayoutINS5_IJSB_SB_SB_EEENS5_IJNSA_ILi0EEEST_ST_EEEEENS5_IJNS4_10UnderscoreESW_SW_EEEEENS4_23SM90_TMA_LOAD_MULTICASTENS4_14ComposedLayoutINS4_7SwizzleILi2ELi4ELi3EEENS4_18smem_ptr_flag_bitsILi8EEENSR_INS5_IJNSA_ILi8EEESF_EEENS5_IJSF_SB_EEEEEEEvNS4_8identityENS4_13SM90_TMA_LOADES19_vS1A_EENS_8epilogue10collective18CollectiveEpilogueINS1D_23Sm100TmaWarpSpecializedILi4ELi2ELi32ELb0ELb0EEEJSH_NS5_IJNSR_ISF_SB_EES1I_EEEaSI_aSI_NS1D_6fusion15FusionCallbacksIS1H_NS1K_17LinearCombinationIaiaiLNS_15FloatRoundStyleE2EEESH_S1J_JEEENS4_5SM1004TMEM4LOAD26SM100_TMEM_LOAD_16dp32b32xES1B_S19_NS4_39AutoVectorizingCopyWithAssumedAlignmentILi128EEENS4_14SM90_TMA_STOREES19_S1V_S1V_EEEvvEEEEvNT_6ParamsE,"aw",@nobits
	.sectionflags	@""
	.align	16
	.zero		1024


//--------------------- .nv.shared.reserved.0     --------------------------
	.section	.nv.shared.reserved.0,"aw",@nobits
	.weak		__nv_reservedSMEM_offset_0_alias
	.size		__nv_reservedSMEM_offset_0_alias, 0, 64
	.other		__nv_reservedSMEM_offset_0_alias,@"STO_CUDA_RESERVED_SHARED STV_DEFAULT"
__nv_reservedSMEM_offset_0_alias:
	.zero		0
.nv.shared.reserved.0:
	.zero		64
	.weak		__nv_reservedSMEM_tcgen05_partition
	.type		__nv_reservedSMEM_tcgen05_partition,@object
	.size		__nv_reservedSMEM_tcgen05_partition,(.L_0 - __nv_reservedSMEM_tcgen05_partition)
__nv_reservedSMEM_tcgen05_partition:
	.zero		32
.L_0:


//--------------------- .nv.global                --------------------------
	.section	.nv.global,"aw",@nobits
.nv.global:
	.type		_ZN40_INTERNAL_8130c751_4_k_cu_c013810c_277674cute1_E,@object
	.size		_ZN40_INTERNAL_8130c751_4_k_cu_c013810c_277674cute1_E,(_ZN40_INTERNAL_8130c751_4_k_cu_c013810c_277674cuda3std3__45__cpo6cbeginE - _ZN40_INTERNAL_8130c751_4_k_cu_c013810c_277674cute1_E)
_ZN40_INTERNAL_8130c751_4_k_cu_c013810c_277674cute1_E:
	.zero		1
	.type		_ZN40_INTERNAL_8130c751_4_k_cu_c013810c_277674cuda3std3__45__cpo6cbeginE,@object
	.size		_ZN40_INTERNAL_8130c751_4_k_cu_c013810c_277674cuda3std3__45__cpo6cbeginE,(_ZN40_INTERNAL_8130c751_4_k_cu_c013810c_277674cuda3std3__48in_placeE - _ZN40_INTERNAL_8130c751_4_k_cu_c013810c_277674cuda3std3__45__cpo6cbeginE)
_ZN40_INTERNAL_8130c751_4_k_cu_c013810c_277674cuda3std3__45__cpo6cbeginE:
	.zero		1
	.type		_ZN40_INTERNAL_8130c751_4_k_cu_c013810c_277674cuda3std3__48in_placeE,@object
	.size		_ZN40_INTERNAL_8130c751_4_k_cu_c013810c_277674cuda3std3__48in_placeE,(_ZN40_INTERNAL_8130c751_4_k_cu_c013810c_277674cuda3std6ranges3__45__cpo9iter_moveE - _ZN40_INTERNAL_8130c751_4_k_cu_c013810c_277674cuda3std3__48in_placeE)
_ZN40_INTERNAL_8130c751_4_k_cu_c013810c_277674cuda3std3__48in_placeE:
	.zero		1
	.type		_ZN40_INTERNAL_8130c751_4_k_cu_c013810c_277674cuda3std6ranges3__45__cpo9iter_moveE,@object
	.size		_ZN40_INTERNAL_8130c751_4_k_cu_c013810c_277674cuda3std6ranges3__45__cpo9iter_moveE,(_ZN40_INTERNAL_8130c751_4_k_cu_c013810c_277674cuda3std3__45__cpo5beginE - _ZN40_INTERNAL_8130c751_4_k_cu_c013810c_277674cuda3std6ranges3__45__cpo9iter_moveE)
_ZN40_INTERNAL_8130c751_4_k_cu_c013810c_277674cuda3std6ranges3__45__cpo9iter_moveE:
	.zero		1
	.type		_ZN40_INTERNAL_8130c751_4_k_cu_c013810c_277674cuda3std3__45__cpo5beginE,@object
	.size		_ZN40_INTERNAL_8130c751_4_k_cu_c013810c_277674cuda3std3__45__cpo5beginE,(_ZN40_INTERNAL_8130c751_4_k_cu_c013810c_277674cuda3std3__442_GLOBAL__N__8130c751_4_k_cu_c013810c_277676ignoreE - _ZN40_INTERNAL_8130c751_4_k_cu_c013810c_277674cuda3std3__45__cpo5beginE)
_ZN40_INTERNAL_8130c751_4_k_cu_c013810c_277674cuda3std3__45__cpo5beginE:
	.zero		1
	.type		_ZN40_INTERNAL_8130c751_4_k_cu_c013810c_277674cuda3std3__442_GLOBAL__N__8130c751_4_k_cu_c013810c_277676ignoreE,@object
	.size		_ZN40_INTERNAL_8130c751_4_k_cu_c013810c_277674cuda3std3__442_GLOBAL__N__8130c751_4_k_cu_c013810c_277676ignoreE,(_ZN40_INTERNAL_8130c751_4_k_cu_c013810c_277674cute7productE - _ZN40_INTERNAL_8130c751_4_k_cu_c013810c_277674cuda3std3__442_GLOBAL__N__8130c751_4_k_cu_c013810c_277676ignoreE)
_ZN40_INTERNAL_8130c751_4_k_cu_c013810c_277674cuda3std3__442_GLOBAL__N__8130c751_4_k_cu_c013810c_277676ignoreE:
	.zero		1
	.type		_ZN40_INTERNAL_8130c751_4_k_cu_c013810c_277674cute7productE,@object
	.size		_ZN40_INTERNAL_8130c751_4_k_cu_c013810c_277674cute7productE,(_ZN40_INTERNAL_8130c751_4_k_cu_c013810c_277674cuda3std3__45__cpo3endE - _ZN40_INTERNAL_8130c751_4_k_cu_c013810c_277674cute7productE)
_ZN40_INTERNAL_8130c751_4_k_cu_c013810c_277674cute7productE:
	.zero		1
	.type		_ZN40_INTERNAL_8130c751_4_k_cu_c013810c_277674cuda3std3__45__cpo3endE,@object
	.size		_ZN40_INTERNAL_8130c751_4_k_cu_c013810c_277674cuda3std3__45__cpo3endE,(_ZN40_INTERNAL_8130c751_4_k_cu_c013810c_277674cuda3std3__419piecewise_constructE - _ZN40_INTERNAL_8130c751_4_k_cu_c013810c_277674cuda3std3__45__cpo3endE)
_ZN40_INTERNAL_8130c751_4_k_cu_c013810c_277674cuda3std3__45__cpo3endE:
	.zero		1
	.type		_ZN40_INTERNAL_8130c751_4_k_cu_c013810c_277674cuda3std3__419piecewise_constructE,@object
	.size		_ZN40_INTERNAL_8130c751_4_k_cu_c013810c_277674cuda3std3__419piecewise_constructE,(_ZN40_INTERNAL_8130c751_4_k_cu_c013810c_277674cuda3std3__45__cpo4cendE - _ZN40_INTERNAL_8130c751_4_k_cu_c013810c_277674cuda3std3__419piecewise_constructE)
_ZN40_INTERNAL_8130c751_4_k_cu_c013810c_277674cuda3std3__419piecewise_constructE:
	.zero		1
	.type		_ZN40_INTERNAL_8130c751_4_k_cu_c013810c_277674cuda3std3__45__cpo4cendE,@object
	.size		_ZN40_INTERNAL_8130c751_4_k_cu_c013810c_277674cuda3std3__45__cpo4cendE,(_ZN40_INTERNAL_8130c751_4_k_cu_c013810c_277674cuda3std6ranges3__45__cpo4swapE - _ZN40_INTERNAL_8130c751_4_k_cu_c013810c_277674cuda3std3__45__cpo4cendE)
_ZN40_INTERNAL_8130c751_4_k_cu_c013810c_277674cuda3std3__45__cpo4cendE:
	.zero		1
	.type		_ZN40_INTERNAL_8130c751_4_k_cu_c013810c_277674cuda3std6ranges3__45__cpo4swapE,@object
	.size		_ZN40_INTERNAL_8130c751_4_k_cu_c013810c_277674cuda3std6ranges3__45__cpo4swapE,(.L_11 - _ZN40_INTERNAL_8130c751_4_k_cu_c013810c_277674cuda3std6ranges3__45__cpo4swapE)
_ZN40_INTERNAL_8130c751_4_k_cu_c013810c_277674cuda3std6ranges3__45__cpo4swapE:
	.zero		1
.L_11:


//--------------------- .nv.constant0._ZN7cutlass13device_kernelINS_4gemm6kernel13GemmUniversalIN4cute5tupleIJiiiiEEENS1_10collective13CollectiveMmaINS1_35MainloopSm100TmaUmmaWarpSpecializedILi10ELi2ELi4ENS5_IJNS4_1CILi1EEENSA_ILi4EEESB_EEEEENS5_IJNSA_ILi64EEENSA_ILi256EEESF_EEEaNS5_IJlSB_lEEEaSI_NS4_8TiledMMAINS4_8MMA_AtomIJNS4_15SM100_MMA_S8_SSIaaiLi64ELi256ELNS4_4UMMA5MajorE0ELSN_0ELNSM_8SaturateE0EEEEEENS4_6LayoutINS5_IJSB_SB_SB_EEENS5_IJNSA_ILi0EEEST_ST_EEEEENS5_IJNS4_10UnderscoreESW_SW_EEEEENS4_23SM90_TMA_LOAD_MULTICASTENS4_14ComposedLayoutINS4_7SwizzleILi2ELi4ELi3EEENS4_18smem_ptr_flag_bitsILi8EEENSR_INS5_IJNSA_ILi8EEESF_EEENS5_IJSF_SB_EEEEEEEvNS4_8identityENS4_13SM90_TMA_LOADES19_vS1A_EENS_8epilogue10collective18CollectiveEpilogueINS1D_23Sm100TmaWarpSpecializedILi4ELi2ELi32ELb0ELb0EEEJSH_NS5_IJNSR_ISF_SB_EES1I_EEEaSI_aSI_NS1D_6fusion15FusionCallbacksIS1H_NS1K_17LinearCombinationIaiaiLNS_15FloatRoundStyleE2EEESH_S1J_JEEENS4_5SM1004TMEM4LOAD26SM100_TMEM_LOAD_16dp32b32xES1B_S19_NS4_39AutoVectorizingCopyWithAssumedAlignmentILi128EEENS4_14SM90_TMA_STOREES19_S1V_S1V_EEEvvEEEEvNT_6ParamsE --------------------------
	.section	.nv.constant0._ZN7cutlass13device_kernelINS_4gemm6kernel13GemmUniversalIN4cute5tupleIJiiiiEEENS1_10collective13CollectiveMmaINS1_35MainloopSm100TmaUmmaWarpSpecializedILi10ELi2ELi4ENS5_IJNS4_1CILi1EEENSA_ILi4EEESB_EEEEENS5_IJNSA_ILi64EEENSA_ILi256EEESF_EEEaNS5_IJlSB_lEEEaSI_NS4_8TiledMMAINS4_8MMA_AtomIJNS4_15SM100_MMA_S8_SSIaaiLi64ELi256ELNS4_4UMMA5MajorE0ELSN_0ELNSM_8SaturateE0EEEEEENS4_6LayoutINS5_IJSB_SB_SB_EEENS5_IJNSA_ILi0EEEST_ST_EEEEENS5_IJNS4_10UnderscoreESW_SW_EEEEENS4_23SM90_TMA_LOAD_MULTICASTENS4_14ComposedLayoutINS4_7SwizzleILi2ELi4ELi3EEENS4_18smem_ptr_flag_bitsILi8EEENSR_INS5_IJNSA_ILi8EEESF_EEENS5_IJSF_SB_EEEEEEEvNS4_8identityENS4_13SM90_TMA_LOADES19_vS1A_EENS_8epilogue10collective18CollectiveEpilogueINS1D_23Sm100TmaWarpSpecializedILi4ELi2ELi32ELb0ELb0EEEJSH_NS5_IJNSR_ISF_SB_EES1I_EEEaSI_aSI_NS1D_6fusion15FusionCallbacksIS1H_NS1K_17LinearCombinationIaiaiLNS_15FloatRoundStyleE2EEESH_S1J_JEEENS4_5SM1004TMEM4LOAD26SM100_TMEM_LOAD_16dp32b32xES1B_S19_NS4_39AutoVectorizingCopyWithAssumedAlignmentILi128EEENS4_14SM90_TMA_STOREES19_S1V_S1V_EEEvvEEEEvNT_6ParamsE,"a",@progbits
	.sectionflags	@""
	.align	4
.nv.constant0._ZN7cutlass13device_kernelINS_4gemm6kernel13GemmUniversalIN4cute5tupleIJiiiiEEENS1_10collective13CollectiveMmaINS1_35MainloopSm100TmaUmmaWarpSpecializedILi10ELi2ELi4ENS5_IJNS4_1CILi1EEENSA_ILi4EEESB_EEEEENS5_IJNSA_ILi64EEENSA_ILi256EEESF_EEEaNS5_IJlSB_lEEEaSI_NS4_8TiledMMAINS4_8MMA_AtomIJNS4_15SM100_MMA_S8_SSIaaiLi64ELi256ELNS4_4UMMA5MajorE0ELSN_0ELNSM_8SaturateE0EEEEEENS4_6LayoutINS5_IJSB_SB_SB_EEENS5_IJNSA_ILi0EEEST_ST_EEEEENS5_IJNS4_10UnderscoreESW_SW_EEEEENS4_23SM90_TMA_LOAD_MULTICASTENS4_14ComposedLayoutINS4_7SwizzleILi2ELi4ELi3EEENS4_18smem_ptr_flag_bitsILi8EEENSR_INS5_IJNSA_ILi8EEESF_EEENS5_IJSF_SB_EEEEEEEvNS4_8identityENS4_13SM90_TMA_LOADES19_vS1A_EENS_8epilogue10collective18CollectiveEpilogueINS1D_23Sm100TmaWarpSpecializedILi4ELi2ELi32ELb0ELb0EEEJSH_NS5_IJNSR_ISF_SB_EES1I_EEEaSI_aSI_NS1D_6fusion15FusionCallbacksIS1H_NS1K_17LinearCombinationIaiaiLNS_15FloatRoundStyleE2EEESH_S1J_JEEENS4_5SM1004TMEM4LOAD26SM100_TMEM_LOAD_16dp32b32xES1B_S19_NS4_39AutoVectorizingCopyWithAssumedAlignmentILi128EEENS4_14SM90_TMA_STOREES19_S1V_S1V_EEEvvEEEEvNT_6ParamsE:
	.zero		2944


//--------------------- SYMBOLS --------------------------

	.type		.nv.reservedSmem.offset0,@object
	.size		.nv.reservedSmem.offset0,0x4
	.type		.nv.reservedSmem.cap,@object
	.size		.nv.reservedSmem.cap,0x4
	.type		__assertfail,@function
